	.target	sm_100a

	.elftype	@"ET_EXEC"


//--------------------- .note.nv.tkinfo           --------------------------
	.section	.note.nv.tkinfo,"",@"SHT_NOTE"
	.sectionflags	@"SHF_NOTE_NV_TKINFO"
	.tkinfo
        /*0018*/ 	.word	0x00000002
        /*0030*/ 	.string	""
        /*0030*/ 	.string	"ptxas"
        /*0030*/ 	.string	"Cuda compilation tools, release 13.0, V13.0.88"
        /*0030*/ 	.string	"Build cuda_13.0.r13.0/compiler.36424714_0"
        /*0030*/ 	.string	"-arch sm_100a -m 64 "



//--------------------- .note.nv.cuinfo           --------------------------
	.section	.note.nv.cuinfo,"",@"SHT_NOTE"
	.sectionflags	@"SHF_NOTE_NV_CUINFO"
        /*0018*/ 	.short	0x0002
        /*001a*/ 	.short	0x0064
        /*001c*/ 	.short	0x0082
	.zero		2


//--------------------- .nv.info                  --------------------------
	.section	.nv.info,"",@"SHT_CUDA_INFO"
	.align	4


	//----- nvinfo : EIATTR_REGCOUNT
	.align		4
        /*0000*/ 	.byte	0x04, 0x2f
        /*0002*/ 	.short	(.L_19 - .L_18)
	.align		4
.L_18:
        /*0004*/ 	.word	index@(_ZN7cutlass13device_kernelINS_4gemm6kernel13GemmUniversalIN4cute5tupleIJiiiiEEENS1_10collective13CollectiveMmaINS1_35MainloopSm100TmaUmmaWarpSpecializedILi8ELi2ELi4ENS5_IJNS4_1CILi2EEESB_NSA_ILi1EEEEEEEENS5_IJNSA_ILi64EEENSA_ILi128EEESF_EEENS_6half_tENS5_IJlSC_lEEESI_SJ_NS4_8TiledMMAINS4_8MMA_AtomIJNS4_20SM100_MMA_F16BF16_SSISI_SI_fLi64ELi128ELNS4_4UMMA5MajorE0ELSO_0ELNSN_7ScaleInE0ELSP_0EEEEEENS4_6LayoutINS5_IJSC_SC_SC_EEENS5_IJNSA_ILi0EEESU_SU_EEEEENS5_IJNS4_10UnderscoreESX_SX_EEEEENS4_23SM90_TMA_LOAD_MULTICASTENS4_14ComposedLayoutINS4_7SwizzleILi3ELi4ELi3EEENS4_18smem_ptr_flag_bitsILi16EEENSS_INS5_IJNSA_ILi8EEESF_EEENS5_IJSF_SC_EEEEEEEvNS4_8identityES10_S1A_vS1B_EENS_8epilogue10collective18CollectiveEpilogueINS1D_23Sm100TmaWarpSpecializedILi4ELi2ELi16ELb1ELb0EEEJSH_NS5_IJNSS_ISF_SC_EENSS_INSA_ILi32EEESC_EEEEESI_SJ_SI_SJ_NS1D_6fusion15FusionCallbacksIS1H_NS1M_17LinearCombinationISI_fSI_fLNS_15FloatRoundStyleE2EEESH_S1L_JEEENS4_5SM1004TMEM4LOAD26SM100_TMEM_LOAD_16dp256b4xENS4_13SM90_TMA_LOADENS11_INS12_ILi2ELi4ELi3EEES15_NSS_INS5_IJS16_S1J_EEENS5_IJS1J_SC_EEEEEEENS4_17SM75_U32x4_LDSM_NENS4_14SM90_TMA_STOREES21_NS4_17SM90_U32x4_STSM_NENS4_39AutoVectorizingCopyWithAssumedAlignmentILi128EEEEEEvvEEEEvNT_6ParamsE)
        /*0008*/ 	.word	0x00000044


	//----- nvinfo : EIATTR_FRAME_SIZE
	.align		4
.L_19:
        /*000c*/ 	.byte	0x04, 0x11
        /*000e*/ 	.short	(.L_21 - .L_20)
	.align		4
.L_20:
        /*0010*/ 	.word	index@($__internal_2_$__cuda_sm10x_tcgen05_guardrail_trap_unallocated_columns_being_dealloced)
        /*0014*/ 	.word	0x00000000


	//----- nvinfo : EIATTR_FRAME_SIZE
	.align		4
.L_21:
        /*0018*/ 	.byte	0x04, 0x11
        /*001a*/ 	.short	(.L_23 - .L_22)
	.align		4
.L_22:
        /*001c*/ 	.word	index@($__internal_1_$__cuda_sm10x_tcgen05_guardrail_trap_phase_invalid_during_alloc)
        /*0020*/ 	.word	0x00000000


	//----- nvinfo : EIATTR_FRAME_SIZE
	.align		4
.L_23:
        /*0024*/ 	.byte	0x04, 0x11
        /*0026*/ 	.short	(.L_25 - .L_24)
	.align		4
.L_24:
        /*0028*/ 	.word	index@($__internal_0_$__cuda_sm10x_tcgen05_guardrail_trap_col_being_dealloced_not_returned_by_alloc)
        /*002c*/ 	.word	0x00000000


	//----- nvinfo : EIATTR_FRAME_SIZE
	.align		4
.L_25:
        /*0030*/ 	.byte	0x04, 0x11
        /*0032*/ 	.short	(.L_27 - .L_26)
	.align		4
.L_26:
        /*0034*/ 	.word	index@(_ZN7cutlass13device_kernelINS_4gemm6kernel13GemmUniversalIN4cute5tupleIJiiiiEEENS1_10collective13CollectiveMmaINS1_35MainloopSm100TmaUmmaWarpSpecializedILi8ELi2ELi4ENS5_IJNS4_1CILi2EEESB_NSA_ILi1EEEEEEEENS5_IJNSA_ILi64EEENSA_ILi128EEESF_EEENS_6half_tENS5_IJlSC_lEEESI_SJ_NS4_8TiledMMAINS4_8MMA_AtomIJNS4_20SM100_MMA_F16BF16_SSISI_SI_fLi64ELi128ELNS4_4UMMA5MajorE0ELSO_0ELNSN_7ScaleInE0ELSP_0EEEEEENS4_6LayoutINS5_IJSC_SC_SC_EEENS5_IJNSA_ILi0EEESU_SU_EEEEENS5_IJNS4_10UnderscoreESX_SX_EEEEENS4_23SM90_TMA_LOAD_MULTICASTENS4_14ComposedLayoutINS4_7SwizzleILi3ELi4ELi3EEENS4_18smem_ptr_flag_bitsILi16EEENSS_INS5_IJNSA_ILi8EEESF_EEENS5_IJSF_SC_EEEEEEEvNS4_8identityES10_S1A_vS1B_EENS_8epilogue10collective18CollectiveEpilogueINS1D_23Sm100TmaWarpSpecializedILi4ELi2ELi16ELb1ELb0EEEJSH_NS5_IJNSS_ISF_SC_EENSS_INSA_ILi32EEESC_EEEEESI_SJ_SI_SJ_NS1D_6fusion15FusionCallbacksIS1H_NS1M_17LinearCombinationISI_fSI_fLNS_15FloatRoundStyleE2EEESH_S1L_JEEENS4_5SM1004TMEM4LOAD26SM100_TMEM_LOAD_16dp256b4xENS4_13SM90_TMA_LOADENS11_INS12_ILi2ELi4ELi3EEES15_NSS_INS5_IJS16_S1J_EEENS5_IJS1J_SC_EEEEEEENS4_17SM75_U32x4_LDSM_NENS4_14SM90_TMA_STOREES21_NS4_17SM90_U32x4_STSM_NENS4_39AutoVectorizingCopyWithAssumedAlignmentILi128EEEEEEvvEEEEvNT_6ParamsE)
        /*0038*/ 	.word	0x00000000


	//----- nvinfo : EIATTR_MIN_STACK_SIZE
	.align		4
.L_27:
        /*003c*/ 	.byte	0x04, 0x12
        /*003e*/ 	.short	(.L_29 - .L_28)
	.align		4
.L_28:
        /*0040*/ 	.word	index@(_ZN7cutlass13device_kernelINS_4gemm6kernel13GemmUniversalIN4cute5tupleIJiiiiEEENS1_10collective13CollectiveMmaINS1_35MainloopSm100TmaUmmaWarpSpecializedILi8ELi2ELi4ENS5_IJNS4_1CILi2EEESB_NSA_ILi1EEEEEEEENS5_IJNSA_ILi64EEENSA_ILi128EEESF_EEENS_6half_tENS5_IJlSC_lEEESI_SJ_NS4_8TiledMMAINS4_8MMA_AtomIJNS4_20SM100_MMA_F16BF16_SSISI_SI_fLi64ELi128ELNS4_4UMMA5MajorE0ELSO_0ELNSN_7ScaleInE0ELSP_0EEEEEENS4_6LayoutINS5_IJSC_SC_SC_EEENS5_IJNSA_ILi0EEESU_SU_EEEEENS5_IJNS4_10UnderscoreESX_SX_EEEEENS4_23SM90_TMA_LOAD_MULTICASTENS4_14ComposedLayoutINS4_7SwizzleILi3ELi4ELi3EEENS4_18smem_ptr_flag_bitsILi16EEENSS_INS5_IJNSA_ILi8EEESF_EEENS5_IJSF_SC_EEEEEEEvNS4_8identityES10_S1A_vS1B_EENS_8epilogue10collective18CollectiveEpilogueINS1D_23Sm100TmaWarpSpecializedILi4ELi2ELi16ELb1ELb0EEEJSH_NS5_IJNSS_ISF_SC_EENSS_INSA_ILi32EEESC_EEEEESI_SJ_SI_SJ_NS1D_6fusion15FusionCallbacksIS1H_NS1M_17LinearCombinationISI_fSI_fLNS_15FloatRoundStyleE2EEESH_S1L_JEEENS4_5SM1004TMEM4LOAD26SM100_TMEM_LOAD_16dp256b4xENS4_13SM90_TMA_LOADENS11_INS12_ILi2ELi4ELi3EEES15_NSS_INS5_IJS16_S1J_EEENS5_IJS1J_SC_EEEEEEENS4_17SM75_U32x4_LDSM_NENS4_14SM90_TMA_STOREES21_NS4_17SM90_U32x4_STSM_NENS4_39AutoVectorizingCopyWithAssumedAlignmentILi128EEEEEEvvEEEEvNT_6ParamsE)
        /*0044*/ 	.word	0x00000000
.L_29:


//--------------------- .nv.compat                --------------------------
	.section	.nv.compat,"",@"SHT_CUDA_COMPAT_INFO"
	.align	4
        /*0000*/ 	.byte	0x02, 0x09, 0x01, 0x00, 0x02, 0x02, 0x02, 0x00, 0x02, 0x05, 0x05, 0x00, 0x03, 0x07, 0x01, 0x01
        /*0010*/ 	.byte	0x02, 0x03, 0x01, 0x00, 0x02, 0x06, 0x01, 0x00, 0x04, 0x0b, 0x08, 0x00, 0x09, 0x00, 0x00, 0x00
        /*0020*/ 	.byte	0x00, 0x00, 0x00, 0x00


//--------------------- .nv.info._ZN7cutlass13device_kernelINS_4gemm6kernel13GemmUniversalIN4cute5tupleIJiiiiEEENS1_10collective13CollectiveMmaINS1_35MainloopSm100TmaUmmaWarpSpecializedILi8ELi2ELi4ENS5_IJNS4_1CILi2EEESB_NSA_ILi1EEEEEEEENS5_IJNSA_ILi64EEENSA_ILi128EEESF_EEENS_6half_tENS5_IJlSC_lEEESI_SJ_NS4_8TiledMMAINS4_8MMA_AtomIJNS4_20SM100_MMA_F16BF16_SSISI_SI_fLi64ELi128ELNS4_4UMMA5MajorE0ELSO_0ELNSN_7ScaleInE0ELSP_0EEEEEENS4_6LayoutINS5_IJSC_SC_SC_EEENS5_IJNSA_ILi0EEESU_SU_EEEEENS5_IJNS4_10UnderscoreESX_SX_EEEEENS4_23SM90_TMA_LOAD_MULTICASTENS4_14ComposedLayoutINS4_7SwizzleILi3ELi4ELi3EEENS4_18smem_ptr_flag_bitsILi16EEENSS_INS5_IJNSA_ILi8EEESF_EEENS5_IJSF_SC_EEEEEEEvNS4_8identityES10_S1A_vS1B_EENS_8epilogue10collective18CollectiveEpilogueINS1D_23Sm100TmaWarpSpecializedILi4ELi2ELi16ELb1ELb0EEEJSH_NS5_IJNSS_ISF_SC_EENSS_INSA_ILi32EEESC_EEEEESI_SJ_SI_SJ_NS1D_6fusion15FusionCallbacksIS1H_NS1M_17LinearCombinationISI_fSI_fLNS_15FloatRoundStyleE2EEESH_S1L_JEEENS4_5SM1004TMEM4LOAD26SM100_TMEM_LOAD_16dp256b4xENS4_13SM90_TMA_LOADENS11_INS12_ILi2ELi4ELi3EEES15_NSS_INS5_IJS16_S1J_EEENS5_IJS1J_SC_EEEEEEENS4_17SM75_U32x4_LDSM_NENS4_14SM90_TMA_STOREES21_NS4_17SM90_U32x4_STSM_NENS4_39AutoVectorizingCopyWithAssumedAlignmentILi128EEEEEEvvEEEEvNT_6ParamsE --------------------------
	.section	.nv.info._ZN7cutlass13device_kernelINS_4gemm6kernel13GemmUniversalIN4cute5tupleIJiiiiEEENS1_10collective13CollectiveMmaINS1_35MainloopSm100TmaUmmaWarpSpecializedILi8ELi2ELi4ENS5_IJNS4_1CILi2EEESB_NSA_ILi1EEEEEEEENS5_IJNSA_ILi64EEENSA_ILi128EEESF_EEENS_6half_tENS5_IJlSC_lEEESI_SJ_NS4_8TiledMMAINS4_8MMA_AtomIJNS4_20SM100_MMA_F16BF16_SSISI_SI_fLi64ELi128ELNS4_4UMMA5MajorE0ELSO_0ELNSN_7ScaleInE0ELSP_0EEEEEENS4_6LayoutINS5_IJSC_SC_SC_EEENS5_IJNSA_ILi0EEESU_SU_EEEEENS5_IJNS4_10UnderscoreESX_SX_EEEEENS4_23SM90_TMA_LOAD_MULTICASTENS4_14ComposedLayoutINS4_7SwizzleILi3ELi4ELi3EEENS4_18smem_ptr_flag_bitsILi16EEENSS_INS5_IJNSA_ILi8EEESF_EEENS5_IJSF_SC_EEEEEEEvNS4_8identityES10_S1A_vS1B_EENS_8epilogue10collective18CollectiveEpilogueINS1D_23Sm100TmaWarpSpecializedILi4ELi2ELi16ELb1ELb0EEEJSH_NS5_IJNSS_ISF_SC_EENSS_INSA_ILi32EEESC_EEEEESI_SJ_SI_SJ_NS1D_6fusion15FusionCallbacksIS1H_NS1M_17LinearCombinationISI_fSI_fLNS_15FloatRoundStyleE2EEESH_S1L_JEEENS4_5SM1004TMEM4LOAD26SM100_TMEM_LOAD_16dp256b4xENS4_13SM90_TMA_LOADENS11_INS12_ILi2ELi4ELi3EEES15_NSS_INS5_IJS16_S1J_EEENS5_IJS1J_SC_EEEEEEENS4_17SM75_U32x4_LDSM_NENS4_14SM90_TMA_STOREES21_NS4_17SM90_U32x4_STSM_NENS4_39AutoVectorizingCopyWithAssumedAlignmentILi128EEEEEEvvEEEEvNT_6ParamsE,"",@"SHT_CUDA_INFO"
	.sectionflags	@""
	.align	4


	//----- nvinfo : EIATTR_CUDA_API_VERSION
	.align		4
        /*0000*/ 	.byte	0x04, 0x37
        /*0002*/ 	.short	(.L_31 - .L_30)
.L_30:
        /*0004*/ 	.word	0x00000082


	//----- nvinfo : EIATTR_KPARAM_INFO
	.align		4
.L_31:
        /*0008*/ 	.byte	0x04, 0x17
        /*000a*/ 	.short	(.L_33 - .L_32)
.L_32:
        /*000c*/ 	.word	0x00000000
        /*0010*/ 	.short	0x0000
        /*0012*/ 	.short	0x0000
        /*0014*/ 	.byte	0x00, 0xf0, 0x01, 0x20


	//----- nvinfo : EIATTR_AT_ENTRY_FRAGMENTS
	.align		4
.L_33:
        /*0018*/ 	.byte	0x04, 0x4f
        /*001a*/ 	.short	(.L_35 - .L_34)


	//   ....[0]....
.L_34:
        /*001c*/ 	.word	0x00000006


	//----- nvinfo : EIATTR_RESERVED_SMEM_USED
	.align		4
.L_35:
        /*0020*/ 	.byte	0x01, 0x41
	.zero		2


	//----- nvinfo : EIATTR_SPARSE_MMA_MASK
	.align		4
        /*0024*/ 	.byte	0x03, 0x50
        /*0026*/ 	.short	0x0000


	//----- nvinfo : EIATTR_TCGEN05_1CTA_USED
	.align		4
        /*0028*/ 	.byte	0x01, 0x51
	.zero		2


	//----- nvinfo : EIATTR_MAXREG_COUNT
	.align		4
        /*002c*/ 	.byte	0x03, 0x1b
        /*002e*/ 	.short	0x00ff


	//----- nvinfo : EIATTR_NUM_BARRIERS
	.align		4
        /*0030*/ 	.byte	0x02, 0x4c
        /*0032*/ 	.byte	0x07
	.zero		1


	//----- nvinfo : EIATTR_EXTERNS
	.align		4
        /*0034*/ 	.byte	0x04, 0x0f
        /*0036*/ 	.short	(.L_37 - .L_36)


	//   ....[0]....
	.align		4
.L_36:
        /*0038*/ 	.word	index@(__assertfail)


	//----- nvinfo : EIATTR_MERCURY_ISA_VERSION
	.align		4
.L_37:
        /*003c*/ 	.byte	0x03, 0x5f
        /*003e*/ 	.short	0x0101


	//----- nvinfo : EIATTR_INT_WARP_WIDE_INSTR_OFFSETS
	.align		4
        /*0040*/ 	.byte	0x04, 0x31
        /*0042*/ 	.short	(.L_39 - .L_38)


	//   ....[0]....
.L_38:
        /*0044*/ 	.word	0x000041c0


	//   ....[1]....
        /*0048*/ 	.word	0x000041f0


	//   ....[2]....
        /*004c*/ 	.word	0x00004210


	//   ....[3]....
        /*0050*/ 	.word	0x00004d90


	//   ....[4]....
        /*0054*/ 	.word	0x00004e00


	//   ....[5]....
        /*0058*/ 	.word	0x00004ed0


	//   ....[6]....
        /*005c*/ 	.word	0x00004f50


	//   ....[7]....
        /*0060*/ 	.word	0x00005040


	//   ....[8]....
        /*0064*/ 	.word	0x000050c0


	//   ....[9]....
        /*0068*/ 	.word	0x000051a0


	//   ....[10]....
        /*006c*/ 	.word	0x00005250


	//----- nvinfo : EIATTR_COOP_GROUP_MASK_REGIDS
	.align		4
.L_39:
        /*0070*/ 	.byte	0x04, 0x29
        /*0072*/ 	.short	(.L_41 - .L_40)


	//   ....[0]....
.L_40:
        /*0074*/ 	.word	0xffffffff


	//   ....[1]....
        /*0078*/ 	.word	0xffffffff


	//   ....[2]....
        /*007c*/ 	.word	0xffffffff


	//   ....[3]....
        /*0080*/ 	.word	0xffffffff


	//   ....[4]....
        /*0084*/ 	.word	0xffffffff


	//   ....[5]....
        /*0088*/ 	.word	0xffffffff


	//   ....[6]....
        /*008c*/ 	.word	0xffffffff


	//   ....[7]....
        /*0090*/ 	.word	0xffffffff


	//   ....[8]....
        /*0094*/ 	.word	0xffffffff


	//   ....[9]....
        /*0098*/ 	.word	0xffffffff


	//   ....[10]....
        /*009c*/ 	.word	0xffffffff


	//   ....[11]....
        /*00a0*/ 	.word	0xffffffff


	//   ....[12]....
        /*00a4*/ 	.word	0xffffffff


	//   ....[13]....
        /*00a8*/ 	.word	0xffffffff


	//----- nvinfo : EIATTR_COOP_GROUP_INSTR_OFFSETS
	.align		4
.L_41:
        /*00ac*/ 	.byte	0x04, 0x28
        /*00ae*/ 	.short	(.L_43 - .L_42)


	//   ....[0]....
.L_42:
        /*00b0*/ 	.word	0x00000080


	//   ....[1]....
        /*00b4*/ 	.word	0x000004f0


	//   ....[2]....
        /*00b8*/ 	.word	0x00000750


	//   ....[3]....
        /*00bc*/ 	.word	0x000008f0


	//   ....[4]....
        /*00c0*/ 	.word	0x000009f0


	//   ....[5]....
        /*00c4*/ 	.word	0x00000b60


	//   ....[6]....
        /*00c8*/ 	.word	0x00000d00


	//   ....[7]....
        /*00cc*/ 	.word	0x00000eb0


	//   ....[8]....
        /*00d0*/ 	.word	0x00002280


	//   ....[9]....
        /*00d4*/ 	.word	0x000033b0


	//   ....[10]....
        /*00d8*/ 	.word	0x000035c0


	//   ....[11]....
        /*00dc*/ 	.word	0x000035f0


	//   ....[12]....
        /*00e0*/ 	.word	0x000040a0


	//   ....[13]....
        /*00e4*/ 	.word	0x000042d0


	//----- nvinfo : EIATTR_VRC_CTA_INIT_COUNT
	.align		4
.L_43:
        /*00e8*/ 	.byte	0x02, 0x4a
        /*00ea*/ 	.byte	0x80
	.zero		1


	//----- nvinfo : EIATTR_SYSCALL_OFFSETS
	.align		4
        /*00ec*/ 	.byte	0x04, 0x46
        /*00ee*/ 	.short	(.L_45 - .L_44)


	//   ....[0]....
.L_44:
        /*00f0*/ 	.word	0x00005ee0


	//   ....[1]....
        /*00f4*/ 	.word	0x00005fd0


	//   ....[2]....
        /*00f8*/ 	.word	0x00006760


	//   ....[3]....
        /*00fc*/ 	.word	0x00007010


	//   ....[4]....
        /*0100*/ 	.word	0x000078a0


	//   ....[5]....
        /*0104*/ 	.word	0x00008120


	//----- nvinfo : EIATTR_MBARRIER_INSTR_OFFSETS
	.align		4
.L_45:
        /*0108*/ 	.byte	0x04, 0x39
        /*010a*/ 	.short	(.L_47 - .L_46)


	//   ....[0]....
.L_46:
        /*010c*/ 	.word	0x00000630
        /*0110*/ 	.word	0x000000ff
        /*0114*/ 	.word	0x00000000
        /*0118*/ 	.short	0x0100
        /*011a*/ 	.byte	0x04
	.zero		1


	//   ....[1]....
        /*011c*/ 	.word	0x00000640
        /*0120*/ 	.word	0x000000ff
        /*0124*/ 	.word	0x00000040
        /*0128*/ 	.short	0x0100
        /*012a*/ 	.byte	0x04
	.zero		1


	//   ....[2]....
        /*012c*/ 	.word	0x00000650
        /*0130*/ 	.word	0x000000ff
        /*0134*/ 	.word	0x00000008
        /*0138*/ 	.short	0x0100
        /*013a*/ 	.byte	0x04
	.zero		1


	//   ....[3]....
        /*013c*/ 	.word	0x00000660
        /*0140*/ 	.word	0x000000ff
        /*0144*/ 	.word	0x00000048
        /*0148*/ 	.short	0x0100
        /*014a*/ 	.byte	0x04
	.zero		1


	//   ....[4]....
        /*014c*/ 	.word	0x00000670
        /*0150*/ 	.word	0x000000ff
        /*0154*/ 	.word	0x00000010
        /*0158*/ 	.short	0x0100
        /*015a*/ 	.byte	0x04
	.zero		1


	//   ....[5]....
        /*015c*/ 	.word	0x00000680
        /*0160*/ 	.word	0x000000ff
        /*0164*/ 	.word	0x00000050
        /*0168*/ 	.short	0x0100
        /*016a*/ 	.byte	0x04
	.zero		1


	//   ....[6]....
        /*016c*/ 	.word	0x00000690
        /*0170*/ 	.word	0x000000ff
        /*0174*/ 	.word	0x00000018
        /*0178*/ 	.short	0x0100
        /*017a*/ 	.byte	0x04
	.zero		1


	//   ....[7]....
        /*017c*/ 	.word	0x000006a0
        /*0180*/ 	.word	0x000000ff
        /*0184*/ 	.word	0x00000058
        /*0188*/ 	.short	0x0100
        /*018a*/ 	.byte	0x04
	.zero		1


	//   ....[8]....
        /*018c*/ 	.word	0x000006b0
        /*0190*/ 	.word	0x000000ff
        /*0194*/ 	.word	0x00000020
        /*0198*/ 	.short	0x0100
        /*019a*/ 	.byte	0x04
	.zero		1


	//   ....[9]....
        /*019c*/ 	.word	0x000006c0
        /*01a0*/ 	.word	0x000000ff
        /*01a4*/ 	.word	0x00000060
        /*01a8*/ 	.short	0x0100
        /*01aa*/ 	.byte	0x04
	.zero		1


	//   ....[10]....
        /*01ac*/ 	.word	0x000006d0
        /*01b0*/ 	.word	0x000000ff
        /*01b4*/ 	.word	0x00000028
        /*01b8*/ 	.short	0x0100
        /*01ba*/ 	.byte	0x04
	.zero		1


	//   ....[11]....
        /*01bc*/ 	.word	0x000006e0
        /*01c0*/ 	.word	0x000000ff
        /*01c4*/ 	.word	0x00000068
        /*01c8*/ 	.short	0x0100
        /*01ca*/ 	.byte	0x04
	.zero		1


	//   ....[12]....
        /*01cc*/ 	.word	0x000006f0
        /*01d0*/ 	.word	0x000000ff
        /*01d4*/ 	.word	0x00000030
        /*01d8*/ 	.short	0x0100
        /*01da*/ 	.byte	0x04
	.zero		1


	//   ....[13]....
        /*01dc*/ 	.word	0x00000700
        /*01e0*/ 	.word	0x000000ff
        /*01e4*/ 	.word	0x00000070
        /*01e8*/ 	.short	0x0100
        /*01ea*/ 	.byte	0x04
	.zero		1


	//   ....[14]....
        /*01ec*/ 	.word	0x00000710
        /*01f0*/ 	.word	0x000000ff
        /*01f4*/ 	.word	0x00000038
        /*01f8*/ 	.short	0x0100
        /*01fa*/ 	.byte	0x04
	.zero		1


	//   ....[15]....
        /*01fc*/ 	.word	0x00000720
        /*0200*/ 	.word	0x000000ff
        /*0204*/ 	.word	0x00000078
        /*0208*/ 	.short	0x0100
        /*020a*/ 	.byte	0x04
	.zero		1


	//   ....[16]....
        /*020c*/ 	.word	0x00000860
        /*0210*/ 	.word	0x000000ff
        /*0214*/ 	.word	0x00000080
        /*0218*/ 	.short	0x0100
        /*021a*/ 	.byte	0x04
	.zero		1


	//   ....[17]....
        /*021c*/ 	.word	0x00000870
        /*0220*/ 	.word	0x000000ff
        /*0224*/ 	.word	0x000000a0
        /*0228*/ 	.short	0x0100
        /*022a*/ 	.byte	0x04
	.zero		1


	//   ....[18]....
        /*022c*/ 	.word	0x00000880
        /*0230*/ 	.word	0x000000ff
        /*0234*/ 	.word	0x00000088
        /*0238*/ 	.short	0x0100
        /*023a*/ 	.byte	0x04
	.zero		1


	//   ....[19]....
        /*023c*/ 	.word	0x00000890
        /*0240*/ 	.word	0x000000ff
        /*0244*/ 	.word	0x000000a8
        /*0248*/ 	.short	0x0100
        /*024a*/ 	.byte	0x04
	.zero		1


	//   ....[20]....
        /*024c*/ 	.word	0x000008a0
        /*0250*/ 	.word	0x000000ff
        /*0254*/ 	.word	0x00000090
        /*0258*/ 	.short	0x0100
        /*025a*/ 	.byte	0x04
	.zero		1


	//   ....[21]....
        /*025c*/ 	.word	0x000008b0
        /*0260*/ 	.word	0x000000ff
        /*0264*/ 	.word	0x000000b0
        /*0268*/ 	.short	0x0100
        /*026a*/ 	.byte	0x04
	.zero		1


	//   ....[22]....
        /*026c*/ 	.word	0x000008c0
        /*0270*/ 	.word	0x000000ff
        /*0274*/ 	.word	0x00000098
        /*0278*/ 	.short	0x0100
        /*027a*/ 	.byte	0x04
	.zero		1


	//   ....[23]....
        /*027c*/ 	.word	0x000008d0
        /*0280*/ 	.word	0x000000ff
        /*0284*/ 	.word	0x000000b8
        /*0288*/ 	.short	0x0100
        /*028a*/ 	.byte	0x04
	.zero		1


	//   ....[24]....
        /*028c*/ 	.word	0x000009c0
        /*0290*/ 	.word	0x000000ff
        /*0294*/ 	.word	0x000000c0
        /*0298*/ 	.short	0x0100
        /*029a*/ 	.byte	0x06
	.zero		1


	//   ....[25]....
        /*029c*/ 	.word	0x000009d0
        /*02a0*/ 	.word	0x000000ff
        /*02a4*/ 	.word	0x000000c8
        /*02a8*/ 	.short	0x0100
        /*02aa*/ 	.byte	0x06
	.zero		1


	//   ....[26]....
        /*02ac*/ 	.word	0x00000b10
        /*02b0*/ 	.word	0x000000ff
        /*02b4*/ 	.word	0x000000d0
        /*02b8*/ 	.short	0x0100
        /*02ba*/ 	.byte	0x06
	.zero		1


	//   ....[27]....
        /*02bc*/ 	.word	0x00000b20
        /*02c0*/ 	.word	0x000000ff
        /*02c4*/ 	.word	0x000000e0
        /*02c8*/ 	.short	0x0100
        /*02ca*/ 	.byte	0x06
	.zero		1


	//   ....[28]....
        /*02cc*/ 	.word	0x00000b30
        /*02d0*/ 	.word	0x000000ff
        /*02d4*/ 	.word	0x000000d8
        /*02d8*/ 	.short	0x0100
        /*02da*/ 	.byte	0x06
	.zero		1


	//   ....[29]....
        /*02dc*/ 	.word	0x00000b40
        /*02e0*/ 	.word	0x000000ff
        /*02e4*/ 	.word	0x000000e8
        /*02e8*/ 	.short	0x0100
        /*02ea*/ 	.byte	0x06
	.zero		1


	//   ....[30]....
        /*02ec*/ 	.word	0x00000c70
        /*02f0*/ 	.word	0x000000ff
        /*02f4*/ 	.word	0x000000f0
        /*02f8*/ 	.short	0x0100
        /*02fa*/ 	.byte	0x04
	.zero		1


	//   ....[31]....
        /*02fc*/ 	.word	0x00000c80
        /*0300*/ 	.word	0x000000ff
        /*0304*/ 	.word	0x00000110
        /*0308*/ 	.short	0x0100
        /*030a*/ 	.byte	0x04
	.zero		1


	//   ....[32]....
        /*030c*/ 	.word	0x00000c90
        /*0310*/ 	.word	0x000000ff
        /*0314*/ 	.word	0x000000f8
        /*0318*/ 	.short	0x0100
        /*031a*/ 	.byte	0x04
	.zero		1


	//   ....[33]....
        /*031c*/ 	.word	0x00000ca0
        /*0320*/ 	.word	0x000000ff
        /*0324*/ 	.word	0x00000118
        /*0328*/ 	.short	0x0100
        /*032a*/ 	.byte	0x04
	.zero		1


	//   ....[34]....
        /*032c*/ 	.word	0x00000cb0
        /*0330*/ 	.word	0x000000ff
        /*0334*/ 	.word	0x00000100
        /*0338*/ 	.short	0x0100
        /*033a*/ 	.byte	0x04
	.zero		1


	//   ....[35]....
        /*033c*/ 	.word	0x00000cc0
        /*0340*/ 	.word	0x000000ff
        /*0344*/ 	.word	0x00000120
        /*0348*/ 	.short	0x0100
        /*034a*/ 	.byte	0x04
	.zero		1


	//   ....[36]....
        /*034c*/ 	.word	0x00000cd0
        /*0350*/ 	.word	0x000000ff
        /*0354*/ 	.word	0x00000108
        /*0358*/ 	.short	0x0100
        /*035a*/ 	.byte	0x04
	.zero		1


	//   ....[37]....
        /*035c*/ 	.word	0x00000ce0
        /*0360*/ 	.word	0x000000ff
        /*0364*/ 	.word	0x00000128
        /*0368*/ 	.short	0x0100
        /*036a*/ 	.byte	0x04
	.zero		1


	//   ....[38]....
        /*036c*/ 	.word	0x00000dd0
        /*0370*/ 	.word	0x000000ff
        /*0374*/ 	.word	0x00000130
        /*0378*/ 	.short	0x0100
        /*037a*/ 	.byte	0x04
	.zero		1


	//   ....[39]....
        /*037c*/ 	.word	0x00000de0
        /*0380*/ 	.word	0x000000ff
        /*0384*/ 	.word	0x00000140
        /*0388*/ 	.short	0x0100
        /*038a*/ 	.byte	0x04
	.zero		1


	//   ....[40]....
        /*038c*/ 	.word	0x00000df0
        /*0390*/ 	.word	0x000000ff
        /*0394*/ 	.word	0x00000138
        /*0398*/ 	.short	0x0100
        /*039a*/ 	.byte	0x04
	.zero		1


	//   ....[41]....
        /*039c*/ 	.word	0x00000e00
        /*03a0*/ 	.word	0x000000ff
        /*03a4*/ 	.word	0x00000148
        /*03a8*/ 	.short	0x0100
        /*03aa*/ 	.byte	0x04
	.zero		1


	//   ....[42]....
        /*03ac*/ 	.word	0x00001af0
        /*03b0*/ 	.word	0x00000000
        /*03b4*/ 	.word	0x00000140
        /*03b8*/ 	.short	0x010a
        /*03ba*/ 	.byte	0xff
	.zero		1


	//   ....[43]....
        /*03bc*/ 	.word	0x00001b20
        /*03c0*/ 	.word	0x00000000
        /*03c4*/ 	.word	0x00000130
        /*03c8*/ 	.short	0x0101
        /*03ca*/ 	.byte	0xff
	.zero		1


	//   ....[44]....
        /*03cc*/ 	.word	0x00001bd0
        /*03d0*/ 	.word	0x000000ff
        /*03d4*/ 	.word	0x00000040
        /*03d8*/ 	.short	0x010a
        /*03da*/ 	.byte	0x04
	.zero		1


	//   ....[45]....
        /*03dc*/ 	.word	0x00001c60
        /*03e0*/ 	.word	0x000000ff
        /*03e4*/ 	.word	0x00000040
        /*03e8*/ 	.short	0x010a
        /*03ea*/ 	.byte	0x21
	.zero		1


	//   ....[46]....
        /*03ec*/ 	.word	0x00001df0
        /*03f0*/ 	.word	0x000000ff
        /*03f4*/ 	.word	0x00000040
        /*03f8*/ 	.short	0x010a
        /*03fa*/ 	.byte	0x05
	.zero		1


	//   ....[47]....
        /*03fc*/ 	.word	0x00001f40
        /*0400*/ 	.word	0x000000ff
        /*0404*/ 	.word	0x000000c8
        /*0408*/ 	.short	0x0101
        /*040a*/ 	.byte	0x15
	.zero		1


	//   ....[48]....
        /*040c*/ 	.word	0x00001f60
        /*0410*/ 	.word	0x000000ff
        /*0414*/ 	.word	0x00000040
        /*0418*/ 	.short	0x010a
        /*041a*/ 	.byte	0x04
	.zero		1


	//   ....[49]....
        /*041c*/ 	.word	0x00001fe0
        /*0420*/ 	.word	0x000000ff
        /*0424*/ 	.word	0x00000040
        /*0428*/ 	.short	0x010a
        /*042a*/ 	.byte	0x11
	.zero		1


	//   ....[50]....
        /*042c*/ 	.word	0x00002170
        /*0430*/ 	.word	0x000000ff
        /*0434*/ 	.word	0x00000040
        /*0438*/ 	.short	0x010a
        /*043a*/ 	.byte	0x05
	.zero		1


	//   ....[51]....
        /*043c*/ 	.word	0x000022b0
        /*0440*/ 	.word	0x00000003
        /*0444*/ 	.word	0x000000d0
        /*0448*/ 	.short	0x010a
        /*044a*/ 	.byte	0xff
	.zero		1


	//   ....[52]....
        /*044c*/ 	.word	0x00002400
        /*0450*/ 	.word	0x00000000
        /*0454*/ 	.word	0x00000000
        /*0458*/ 	.short	0x0101
        /*045a*/ 	.byte	0xff
	.zero		1


	//   ....[53]....
        /*045c*/ 	.word	0x000029c0
        /*0460*/ 	.word	0x000000ff
        /*0464*/ 	.word	0x00000000
        /*0468*/ 	.short	0x010a
        /*046a*/ 	.byte	0x04
	.zero		1


	//   ....[54]....
        /*046c*/ 	.word	0x00002a50
        /*0470*/ 	.word	0x000000ff
        /*0474*/ 	.word	0x00000000
        /*0478*/ 	.short	0x010a
        /*047a*/ 	.byte	0x05
	.zero		1


	//   ....[55]....
        /*047c*/ 	.word	0x00002ae0
        /*0480*/ 	.word	0x000000ff
        /*0484*/ 	.word	0x00000000
        /*0488*/ 	.short	0x010a
        /*048a*/ 	.byte	0x05
	.zero		1


	//   ....[56]....
        /*048c*/ 	.word	0x00002b70
        /*0490*/ 	.word	0x000000ff
        /*0494*/ 	.word	0x00000000
        /*0498*/ 	.short	0x010a
        /*049a*/ 	.byte	0x05
	.zero		1


	//   ....[57]....
        /*049c*/ 	.word	0x00002c00
        /*04a0*/ 	.word	0x000000ff
        /*04a4*/ 	.word	0x00000000
        /*04a8*/ 	.short	0x010a
        /*04aa*/ 	.byte	0x05
	.zero		1


	//   ....[58]....
        /*04ac*/ 	.word	0x00002c90
        /*04b0*/ 	.word	0x000000ff
        /*04b4*/ 	.word	0x00000000
        /*04b8*/ 	.short	0x010a
        /*04ba*/ 	.byte	0x05
	.zero		1


	//   ....[59]....
        /*04bc*/ 	.word	0x00002d20
        /*04c0*/ 	.word	0x000000ff
        /*04c4*/ 	.word	0x00000000
        /*04c8*/ 	.short	0x010a
        /*04ca*/ 	.byte	0x05
	.zero		1


	//   ....[60]....
        /*04cc*/ 	.word	0x00002dc0
        /*04d0*/ 	.word	0x00000000
        /*04d4*/ 	.word	0x00000000
        /*04d8*/ 	.short	0x010a
        /*04da*/ 	.byte	0xff
	.zero		1


	//   ....[61]....
        /*04dc*/ 	.word	0x00002f00
        /*04e0*/ 	.word	0x00000002
        /*04e4*/ 	.word	0x00000130
        /*04e8*/ 	.short	0x010a
        /*04ea*/ 	.byte	0xff
	.zero		1


	//   ....[62]....
        /*04ec*/ 	.word	0x00002f70
        /*04f0*/ 	.word	0x00000002
        /*04f4*/ 	.word	0x00000000
        /*04f8*/ 	.short	0x0101
        /*04fa*/ 	.byte	0xff
	.zero		1


	//   ....[63]....
        /*04fc*/ 	.word	0x00002f90
        /*0500*/ 	.word	0x000000ff
        /*0504*/ 	.word	0x000000e0
        /*0508*/ 	.short	0x010a
        /*050a*/ 	.byte	0x04
	.zero		1


	//   ....[64]....
        /*050c*/ 	.word	0x000030b0
        /*0510*/ 	.word	0x00000002
        /*0514*/ 	.word	0x000000d0
        /*0518*/ 	.short	0x010a
        /*051a*/ 	.byte	0xff
	.zero		1


	//   ....[65]....
        /*051c*/ 	.word	0x000031b0
        /*0520*/ 	.word	0x00000002
        /*0524*/ 	.word	0x00000000
        /*0528*/ 	.short	0x0101
        /*052a*/ 	.byte	0xff
	.zero		1


	//   ....[66]....
        /*052c*/ 	.word	0x00003240
        /*0530*/ 	.word	0x000000ff
        /*0534*/ 	.word	0x000000e0
        /*0538*/ 	.short	0x0106
        /*053a*/ 	.byte	0x04
	.zero		1


	//   ....[67]....
        /*053c*/ 	.word	0x00003260
        /*0540*/ 	.word	0x000000ff
        /*0544*/ 	.word	0x000000e0
        /*0548*/ 	.short	0x010a
        /*054a*/ 	.byte	0x04
	.zero		1


	//   ....[68]....
        /*054c*/ 	.word	0x000032f0
        /*0550*/ 	.word	0x000000ff
        /*0554*/ 	.word	0x000000e0
        /*0558*/ 	.short	0x0106
        /*055a*/ 	.byte	0x07
	.zero		1


	//   ....[69]....
        /*055c*/ 	.word	0x00003330
        /*0560*/ 	.word	0x00000000
        /*0564*/ 	.word	0x000000e0
        /*0568*/ 	.short	0x010a
        /*056a*/ 	.byte	0xff
	.zero		1


	//   ....[70]....
        /*056c*/ 	.word	0x00003890
        /*0570*/ 	.word	0x00000000
        /*0574*/ 	.word	0x000000d0
        /*0578*/ 	.short	0x010a
        /*057a*/ 	.byte	0xff
	.zero		1


	//   ....[71]....
        /*057c*/ 	.word	0x00003990
        /*0580*/ 	.word	0x00000003
        /*0584*/ 	.word	0x00000000
        /*0588*/ 	.short	0x0101
        /*058a*/ 	.byte	0xff
	.zero		1


	//   ....[72]....
        /*058c*/ 	.word	0x000039a0
        /*0590*/ 	.word	0x000000ff
        /*0594*/ 	.word	0x00000000
        /*0598*/ 	.short	0x010a
        /*059a*/ 	.byte	0x04
	.zero		1


	//   ....[73]....
        /*059c*/ 	.word	0x00003a20
        /*05a0*/ 	.word	0x000000ff
        /*05a4*/ 	.word	0x00000110
        /*05a8*/ 	.short	0x010a
        /*05aa*/ 	.byte	0x1f
	.zero		1


	//   ....[74]....
        /*05ac*/ 	.word	0x00003b00
        /*05b0*/ 	.word	0x000000ff
        /*05b4*/ 	.word	0x00000000
        /*05b8*/ 	.short	0x010a
        /*05ba*/ 	.byte	0x05
	.zero		1


	//   ....[75]....
        /*05bc*/ 	.word	0x00003c40
        /*05c0*/ 	.word	0x000000ff
        /*05c4*/ 	.word	0x00000000
        /*05c8*/ 	.short	0x010a
        /*05ca*/ 	.byte	0x04
	.zero		1


	//   ....[76]....
        /*05cc*/ 	.word	0x00003ed0
        /*05d0*/ 	.word	0x000000ff
        /*05d4*/ 	.word	0x00000000
        /*05d8*/ 	.short	0x010a
        /*05da*/ 	.byte	0x04
	.zero		1


	//   ....[77]....
        /*05dc*/ 	.word	0x00003f60
        /*05e0*/ 	.word	0x000000ff
        /*05e4*/ 	.word	0x00000000
        /*05e8*/ 	.short	0x010a
        /*05ea*/ 	.byte	0x05
	.zero		1


	//   ....[78]....
        /*05ec*/ 	.word	0x00003ff0
        /*05f0*/ 	.word	0x000000ff
        /*05f4*/ 	.word	0x00000000
        /*05f8*/ 	.short	0x010a
        /*05fa*/ 	.byte	0x05
	.zero		1


	//   ....[79]....
        /*05fc*/ 	.word	0x00004080
        /*0600*/ 	.word	0x000000ff
        /*0604*/ 	.word	0x00000000
        /*0608*/ 	.short	0x010a
        /*060a*/ 	.byte	0x04
	.zero		1


	//   ....[80]....
        /*060c*/ 	.word	0x00004590
        /*0610*/ 	.word	0x0000000c
        /*0614*/ 	.word	0x000000d0
        /*0618*/ 	.short	0x010a
        /*061a*/ 	.byte	0xff
	.zero		1


	//   ....[81]....
        /*061c*/ 	.word	0x00004700
        /*0620*/ 	.word	0x00000000
        /*0624*/ 	.word	0x00000000
        /*0628*/ 	.short	0x0101
        /*062a*/ 	.byte	0xff
	.zero		1


	//   ....[82]....
        /*062c*/ 	.word	0x00004b90
        /*0630*/ 	.word	0x000000ff
        /*0634*/ 	.word	0x000000c8
        /*0638*/ 	.short	0x010a
        /*063a*/ 	.byte	0x15
	.zero		1


	//   ....[83]....
        /*063c*/ 	.word	0x00004d10
        /*0640*/ 	.word	0x000000ff
        /*0644*/ 	.word	0x000000a0
        /*0648*/ 	.short	0x010a
        /*064a*/ 	.byte	0x15
	.zero		1


	//   ....[84]....
        /*064c*/ 	.word	0x00004e80
        /*0650*/ 	.word	0x000000ff
        /*0654*/ 	.word	0x00000080
        /*0658*/ 	.short	0x010b
        /*065a*/ 	.byte	0x15
	.zero		1


	//   ....[85]....
        /*065c*/ 	.word	0x00004e90
        /*0660*/ 	.word	0x000000ff
        /*0664*/ 	.word	0x00000000
        /*0668*/ 	.short	0x0101
        /*066a*/ 	.byte	0x28
	.zero		1


	//   ....[86]....
        /*066c*/ 	.word	0x00004ea0
        /*0670*/ 	.word	0x000000ff
        /*0674*/ 	.word	0x000000a8
        /*0678*/ 	.short	0x010a
        /*067a*/ 	.byte	0x15
	.zero		1


	//   ....[87]....
        /*067c*/ 	.word	0x00004ff0
        /*0680*/ 	.word	0x000000ff
        /*0684*/ 	.word	0x00000088
        /*0688*/ 	.short	0x010b
        /*068a*/ 	.byte	0x15
	.zero		1


	//   ....[88]....
        /*068c*/ 	.word	0x00005000
        /*0690*/ 	.word	0x000000ff
        /*0694*/ 	.word	0x00000000
        /*0698*/ 	.short	0x0101
        /*069a*/ 	.byte	0x27
	.zero		1


	//   ....[89]....
        /*069c*/ 	.word	0x00005010
        /*06a0*/ 	.word	0x000000ff
        /*06a4*/ 	.word	0x000000b0
        /*06a8*/ 	.short	0x010a
        /*06aa*/ 	.byte	0x15
	.zero		1


	//   ....[90]....
        /*06ac*/ 	.word	0x00005150
        /*06b0*/ 	.word	0x000000ff
        /*06b4*/ 	.word	0x00000090
        /*06b8*/ 	.short	0x010b
        /*06ba*/ 	.byte	0x15
	.zero		1


	//   ....[91]....
        /*06bc*/ 	.word	0x00005160
        /*06c0*/ 	.word	0x000000ff
        /*06c4*/ 	.word	0x00000000
        /*06c8*/ 	.short	0x0101
        /*06ca*/ 	.byte	0x26
	.zero		1


	//   ....[92]....
        /*06cc*/ 	.word	0x00005170
        /*06d0*/ 	.word	0x000000ff
        /*06d4*/ 	.word	0x000000b8
        /*06d8*/ 	.short	0x010a
        /*06da*/ 	.byte	0x15
	.zero		1


	//   ....[93]....
        /*06dc*/ 	.word	0x00005370
        /*06e0*/ 	.word	0x000000ff
        /*06e4*/ 	.word	0x00000098
        /*06e8*/ 	.short	0x010b
        /*06ea*/ 	.byte	0x15
	.zero		1


	//   ....[94]....
        /*06ec*/ 	.word	0x00005380
        /*06f0*/ 	.word	0x000000ff
        /*06f4*/ 	.word	0x00000000
        /*06f8*/ 	.short	0x0101
        /*06fa*/ 	.byte	0x25
	.zero		1


	//   ....[95]....
        /*06fc*/ 	.word	0x000053b0
        /*0700*/ 	.word	0x000000ff
        /*0704*/ 	.word	0x000000a0
        /*0708*/ 	.short	0x010a
        /*070a*/ 	.byte	0x15
	.zero		1


	//   ....[96]....
        /*070c*/ 	.word	0x000053d0
        /*0710*/ 	.word	0x000000ff
        /*0714*/ 	.word	0x000000a8
        /*0718*/ 	.short	0x010a
        /*071a*/ 	.byte	0x15
	.zero		1


	//   ....[97]....
        /*071c*/ 	.word	0x000053f0
        /*0720*/ 	.word	0x000000ff
        /*0724*/ 	.word	0x000000b0
        /*0728*/ 	.short	0x010a
        /*072a*/ 	.byte	0x15
	.zero		1


	//   ....[98]....
        /*072c*/ 	.word	0x00005430
        /*0730*/ 	.word	0x00000000
        /*0734*/ 	.word	0x000000b8
        /*0738*/ 	.short	0x010a
        /*073a*/ 	.byte	0xff
	.zero		1


	//   ....[99]....
        /*073c*/ 	.word	0x00005770
        /*0740*/ 	.word	0x00000003
        /*0744*/ 	.word	0x000000d0
        /*0748*/ 	.short	0x010a
        /*074a*/ 	.byte	0xff
	.zero		1


	//   ....[100]....
        /*074c*/ 	.word	0x000058f0
        /*0750*/ 	.word	0x00000000
        /*0754*/ 	.word	0x00000000
        /*0758*/ 	.short	0x0101
        /*075a*/ 	.byte	0xff
	.zero		1


	//   ....[101]....
        /*075c*/ 	.word	0x00006410
        /*0760*/ 	.word	0x000000ff
        /*0764*/ 	.word	0x00000080
        /*0768*/ 	.short	0x010a
        /*076a*/ 	.byte	0x2c
	.zero		1


	//   ....[102]....
        /*076c*/ 	.word	0x00006450
        /*0770*/ 	.word	0x0000001a
        /*0774*/ 	.word	0x000000f0
        /*0778*/ 	.short	0x010a
        /*077a*/ 	.byte	0xff
	.zero		1


	//   ....[103]....
        /*077c*/ 	.word	0x00006560
        /*0780*/ 	.word	0x000000ff
        /*0784*/ 	.word	0x00000080
        /*0788*/ 	.short	0x010a
        /*078a*/ 	.byte	0x2c
	.zero		1


	//   ....[104]....
        /*078c*/ 	.word	0x00006640
        /*0790*/ 	.word	0x0000001a
        /*0794*/ 	.word	0x000000f0
        /*0798*/ 	.short	0x010a
        /*079a*/ 	.byte	0xff
	.zero		1


	//   ....[105]....
        /*079c*/ 	.word	0x00006d70
        /*07a0*/ 	.word	0x00000000
        /*07a4*/ 	.word	0x00000000
        /*07a8*/ 	.short	0x0101
        /*07aa*/ 	.byte	0xff
	.zero		1


	//   ....[106]....
        /*07ac*/ 	.word	0x00006d80
        /*07b0*/ 	.word	0x00000004
        /*07b4*/ 	.word	0x00000080
        /*07b8*/ 	.short	0x010a
        /*07ba*/ 	.byte	0xff
	.zero		1


	//   ....[107]....
        /*07bc*/ 	.word	0x00006e40
        /*07c0*/ 	.word	0x00000004
        /*07c4*/ 	.word	0x00000080
        /*07c8*/ 	.short	0x010a
        /*07ca*/ 	.byte	0xff
	.zero		1


	//   ....[108]....
        /*07cc*/ 	.word	0x00007600
        /*07d0*/ 	.word	0x00000000
        /*07d4*/ 	.word	0x00000000
        /*07d8*/ 	.short	0x0101
        /*07da*/ 	.byte	0xff
	.zero		1


	//   ....[109]....
        /*07dc*/ 	.word	0x00007620
        /*07e0*/ 	.word	0x00000002
        /*07e4*/ 	.word	0x00000080
        /*07e8*/ 	.short	0x010a
        /*07ea*/ 	.byte	0xff
	.zero		1


	//   ....[110]....
        /*07ec*/ 	.word	0x000076d0
        /*07f0*/ 	.word	0x00000002
        /*07f4*/ 	.word	0x00000080
        /*07f8*/ 	.short	0x010a
        /*07fa*/ 	.byte	0xff
	.zero		1


	//   ....[111]....
        /*07fc*/ 	.word	0x00007e80
        /*0800*/ 	.word	0x00000000
        /*0804*/ 	.word	0x00000000
        /*0808*/ 	.short	0x0101
        /*080a*/ 	.byte	0xff
	.zero		1


	//   ....[112]....
        /*080c*/ 	.word	0x00007ea0
        /*0810*/ 	.word	0x00000003
        /*0814*/ 	.word	0x00000080
        /*0818*/ 	.short	0x010a
        /*081a*/ 	.byte	0xff
	.zero		1


	//   ....[113]....
        /*081c*/ 	.word	0x00007f50
        /*0820*/ 	.word	0x00000003
        /*0824*/ 	.word	0x00000080
        /*0828*/ 	.short	0x010a
        /*082a*/ 	.byte	0xff
	.zero		1


	//   ....[114]....
        /*082c*/ 	.word	0x00008360
        /*0830*/ 	.word	0x000000ff
        /*0834*/ 	.word	0x00000000
        /*0838*/ 	.short	0x0101
        /*083a*/ 	.byte	0x04
	.zero		1


	//   ....[115]....
        /*083c*/ 	.word	0x00008770
        /*0840*/ 	.word	0x00000000
        /*0844*/ 	.word	0x00000000
        /*0848*/ 	.short	0x0101
        /*084a*/ 	.byte	0xff
	.zero		1


	//   ....[116]....
        /*084c*/ 	.word	0x00008a20
        /*0850*/ 	.word	0x000000ff
        /*0854*/ 	.word	0x00000000
        /*0858*/ 	.short	0x0101
        /*085a*/ 	.byte	0x04
	.zero		1


	//   ....[117]....
        /*085c*/ 	.word	0x00008a40
        /*0860*/ 	.word	0x00000000
        /*0864*/ 	.word	0x00000140
        /*0868*/ 	.short	0x010a
        /*086a*/ 	.byte	0xff
	.zero		1


	//   ....[118]....
        /*086c*/ 	.word	0x00008aa0
        /*0870*/ 	.word	0x00000000
        /*0874*/ 	.word	0x00000040
        /*0878*/ 	.short	0x010a
        /*087a*/ 	.byte	0xff
	.zero		1


	//   ....[119]....
        /*087c*/ 	.word	0x00008b00
        /*0880*/ 	.word	0x00000000
        /*0884*/ 	.word	0x00000040
        /*0888*/ 	.short	0x010a
        /*088a*/ 	.byte	0xff
	.zero		1


	//   ....[120]....
        /*088c*/ 	.word	0x00008b50
        /*0890*/ 	.word	0x00000003
        /*0894*/ 	.word	0x000000d0
        /*0898*/ 	.short	0x010a
        /*089a*/ 	.byte	0xff
	.zero		1


	//   ....[121]....
        /*089c*/ 	.word	0x00008bb0
        /*08a0*/ 	.word	0x00000000
        /*08a4*/ 	.word	0x00000000
        /*08a8*/ 	.short	0x010a
        /*08aa*/ 	.byte	0xff
	.zero		1


	//   ....[122]....
        /*08ac*/ 	.word	0x00008c10
        /*08b0*/ 	.word	0x00000000
        /*08b4*/ 	.word	0x00000000
        /*08b8*/ 	.short	0x010a
        /*08ba*/ 	.byte	0xff
	.zero		1


	//   ....[123]....
        /*08bc*/ 	.word	0x00008c70
        /*08c0*/ 	.word	0x00000000
        /*08c4*/ 	.word	0x00000000
        /*08c8*/ 	.short	0x010a
        /*08ca*/ 	.byte	0xff
	.zero		1


	//   ....[124]....
        /*08cc*/ 	.word	0x00008cd0
        /*08d0*/ 	.word	0x00000000
        /*08d4*/ 	.word	0x00000000
        /*08d8*/ 	.short	0x010a
        /*08da*/ 	.byte	0xff
	.zero		1


	//   ....[125]....
        /*08dc*/ 	.word	0x00008d30
        /*08e0*/ 	.word	0x00000000
        /*08e4*/ 	.word	0x00000000
        /*08e8*/ 	.short	0x010a
        /*08ea*/ 	.byte	0xff
	.zero		1


	//   ....[126]....
        /*08ec*/ 	.word	0x00008d90
        /*08f0*/ 	.word	0x00000000
        /*08f4*/ 	.word	0x00000000
        /*08f8*/ 	.short	0x010a
        /*08fa*/ 	.byte	0xff
	.zero		1


	//   ....[127]....
        /*08fc*/ 	.word	0x00008df0
        /*0900*/ 	.word	0x00000000
        /*0904*/ 	.word	0x00000000
        /*0908*/ 	.short	0x010a
        /*090a*/ 	.byte	0xff
	.zero		1


	//   ....[128]....
        /*090c*/ 	.word	0x00008e40
        /*0910*/ 	.word	0x00000002
        /*0914*/ 	.word	0x00000130
        /*0918*/ 	.short	0x010a
        /*091a*/ 	.byte	0xff
	.zero		1


	//   ....[129]....
        /*091c*/ 	.word	0x00008ea0
        /*0920*/ 	.word	0x00000002
        /*0924*/ 	.word	0x000000e0
        /*0928*/ 	.short	0x010a
        /*092a*/ 	.byte	0xff
	.zero		1


	//   ....[130]....
        /*092c*/ 	.word	0x00008ef0
        /*0930*/ 	.word	0x00000002
        /*0934*/ 	.word	0x000000d0
        /*0938*/ 	.short	0x010a
        /*093a*/ 	.byte	0xff
	.zero		1


	//   ....[131]....
        /*093c*/ 	.word	0x00008f50
        /*0940*/ 	.word	0x00000000
        /*0944*/ 	.word	0x000000e0
        /*0948*/ 	.short	0x010a
        /*094a*/ 	.byte	0xff
	.zero		1


	//   ....[132]....
        /*094c*/ 	.word	0x00008fa0
        /*0950*/ 	.word	0x00000000
        /*0954*/ 	.word	0x000000d0
        /*0958*/ 	.short	0x010a
        /*095a*/ 	.byte	0xff
	.zero		1


	//   ....[133]....
        /*095c*/ 	.word	0x00009000
        /*0960*/ 	.word	0x00000002
        /*0964*/ 	.word	0x00000110
        /*0968*/ 	.short	0x010a
        /*096a*/ 	.byte	0xff
	.zero		1


	//   ....[134]....
        /*096c*/ 	.word	0x00009060
        /*0970*/ 	.word	0x00000000
        /*0974*/ 	.word	0x00000000
        /*0978*/ 	.short	0x010a
        /*097a*/ 	.byte	0xff
	.zero		1


	//   ....[135]....
        /*097c*/ 	.word	0x000090c0
        /*0980*/ 	.word	0x00000000
        /*0984*/ 	.word	0x00000000
        /*0988*/ 	.short	0x010a
        /*098a*/ 	.byte	0xff
	.zero		1


	//   ....[136]....
        /*098c*/ 	.word	0x00009120
        /*0990*/ 	.word	0x00000000
        /*0994*/ 	.word	0x00000000
        /*0998*/ 	.short	0x010a
        /*099a*/ 	.byte	0xff
	.zero		1


	//   ....[137]....
        /*099c*/ 	.word	0x00009180
        /*09a0*/ 	.word	0x00000000
        /*09a4*/ 	.word	0x00000000
        /*09a8*/ 	.short	0x010a
        /*09aa*/ 	.byte	0xff
	.zero		1


	//   ....[138]....
        /*09ac*/ 	.word	0x000091e0
        /*09b0*/ 	.word	0x00000000
        /*09b4*/ 	.word	0x00000000
        /*09b8*/ 	.short	0x010a
        /*09ba*/ 	.byte	0xff
	.zero		1


	//   ....[139]....
        /*09bc*/ 	.word	0x00009230
        /*09c0*/ 	.word	0x0000000c
        /*09c4*/ 	.word	0x000000d0
        /*09c8*/ 	.short	0x010a
        /*09ca*/ 	.byte	0xff
	.zero		1


	//   ....[140]....
        /*09cc*/ 	.word	0x00009290
        /*09d0*/ 	.word	0x00000000
        /*09d4*/ 	.word	0x000000c8
        /*09d8*/ 	.short	0x010a
        /*09da*/ 	.byte	0xff
	.zero		1


	//   ....[141]....
        /*09dc*/ 	.word	0x000092f0
        /*09e0*/ 	.word	0x00000000
        /*09e4*/ 	.word	0x000000a0
        /*09e8*/ 	.short	0x010a
        /*09ea*/ 	.byte	0xff
	.zero		1


	//   ....[142]....
        /*09ec*/ 	.word	0x00009350
        /*09f0*/ 	.word	0x00000000
        /*09f4*/ 	.word	0x000000a8
        /*09f8*/ 	.short	0x010a
        /*09fa*/ 	.byte	0xff
	.zero		1


	//   ....[143]....
        /*09fc*/ 	.word	0x000093b0
        /*0a00*/ 	.word	0x00000000
        /*0a04*/ 	.word	0x000000b0
        /*0a08*/ 	.short	0x010a
        /*0a0a*/ 	.byte	0xff
	.zero		1


	//   ....[144]....
        /*0a0c*/ 	.word	0x00009410
        /*0a10*/ 	.word	0x00000000
        /*0a14*/ 	.word	0x000000b8
        /*0a18*/ 	.short	0x010a
        /*0a1a*/ 	.byte	0xff
	.zero		1


	//   ....[145]....
        /*0a1c*/ 	.word	0x00009470
        /*0a20*/ 	.word	0x00000000
        /*0a24*/ 	.word	0x000000a0
        /*0a28*/ 	.short	0x010a
        /*0a2a*/ 	.byte	0xff
	.zero		1


	//   ....[146]....
        /*0a2c*/ 	.word	0x000094d0
        /*0a30*/ 	.word	0x00000000
        /*0a34*/ 	.word	0x000000a8
        /*0a38*/ 	.short	0x010a
        /*0a3a*/ 	.byte	0xff
	.zero		1


	//   ....[147]....
        /*0a3c*/ 	.word	0x00009530
        /*0a40*/ 	.word	0x00000000
        /*0a44*/ 	.word	0x000000b0
        /*0a48*/ 	.short	0x010a
        /*0a4a*/ 	.byte	0xff
	.zero		1


	//   ....[148]....
        /*0a4c*/ 	.word	0x00009580
        /*0a50*/ 	.word	0x00000003
        /*0a54*/ 	.word	0x000000d0
        /*0a58*/ 	.short	0x010a
        /*0a5a*/ 	.byte	0xff
	.zero		1


	//   ....[149]....
        /*0a5c*/ 	.word	0x000095e0
        /*0a60*/ 	.word	0x00000000
        /*0a64*/ 	.word	0x00000080
        /*0a68*/ 	.short	0x010a
        /*0a6a*/ 	.byte	0xff
	.zero		1


	//   ....[150]....
        /*0a6c*/ 	.word	0x00009630
        /*0a70*/ 	.word	0x0000001a
        /*0a74*/ 	.word	0x000000f0
        /*0a78*/ 	.short	0x010a
        /*0a7a*/ 	.byte	0xff
	.zero		1


	//   ....[151]....
        /*0a7c*/ 	.word	0x00009680
        /*0a80*/ 	.word	0x00000004
        /*0a84*/ 	.word	0x00000080
        /*0a88*/ 	.short	0x010a
        /*0a8a*/ 	.byte	0xff
	.zero		1


	//   ....[152]....
        /*0a8c*/ 	.word	0x000096d0
        /*0a90*/ 	.word	0x00000002
        /*0a94*/ 	.word	0x00000080
        /*0a98*/ 	.short	0x010a
        /*0a9a*/ 	.byte	0xff
	.zero		1


	//   ....[153]....
        /*0a9c*/ 	.word	0x00009720
        /*0aa0*/ 	.word	0x00000003
        /*0aa4*/ 	.word	0x00000080
        /*0aa8*/ 	.short	0x010a
        /*0aaa*/ 	.byte	0xff
	.zero		1


	//----- nvinfo : EIATTR_NUM_MBARRIERS
	.align		4
.L_47:
        /*0aac*/ 	.byte	0x03, 0x38
        /*0aae*/ 	.short	0x002a


	//----- nvinfo : EIATTR_EXIT_INSTR_OFFSETS
	.align		4
        /*0ab0*/ 	.byte	0x04, 0x1c
        /*0ab2*/ 	.short	(.L_49 - .L_48)


	//   ....[0]....
.L_48:
        /*0ab4*/ 	.word	0x00002df0


	//   ....[1]....
        /*0ab8*/ 	.word	0x00003300


	//   ....[2]....
        /*0abc*/ 	.word	0x00003360


	//   ....[3]....
        /*0ac0*/ 	.word	0x000042e0


	//   ....[4]....
        /*0ac4*/ 	.word	0x00005460


	//   ....[5]....
        /*0ac8*/ 	.word	0x000054a0


	//   ....[6]....
        /*0acc*/ 	.word	0x00008900


	//   ....[7]....
        /*0ad0*/ 	.word	0x00008980


	//   ....[8]....
        /*0ad4*/ 	.word	0x000089b0


	//   ....[9]....
        /*0ad8*/ 	.word	0x00008a30


	//----- nvinfo : EIATTR_MAX_THREADS
	.align		4
.L_49:
        /*0adc*/ 	.byte	0x04, 0x05
        /*0ade*/ 	.short	(.L_51 - .L_50)
.L_50:
        /*0ae0*/ 	.word	0x00000100
        /*0ae4*/ 	.word	0x00000001
        /*0ae8*/ 	.word	0x00000001


	//----- nvinfo : EIATTR_CRS_STACK_SIZE
	.align		4
.L_51:
        /*0aec*/ 	.byte	0x04, 0x1e
        /*0aee*/ 	.short	(.L_53 - .L_52)
.L_52:
        /*0af0*/ 	.word	0x00000000


	//----- nvinfo : EIATTR_CBANK_PARAM_SIZE
	.align		4
.L_53:
        /*0af4*/ 	.byte	0x03, 0x19
        /*0af6*/ 	.short	0x0800


	//----- nvinfo : EIATTR_PARAM_CBANK
	.align		4
        /*0af8*/ 	.byte	0x04, 0x0a
        /*0afa*/ 	.short	(.L_55 - .L_54)
	.align		4
.L_54:
        /*0afc*/ 	.word	index@(.nv.constant0._ZN7cutlass13device_kernelINS_4gemm6kernel13GemmUniversalIN4cute5tupleIJiiiiEEENS1_10collective13CollectiveMmaINS1_35MainloopSm100TmaUmmaWarpSpecializedILi8ELi2ELi4ENS5_IJNS4_1CILi2EEESB_NSA_ILi1EEEEEEEENS5_IJNSA_ILi64EEENSA_ILi128EEESF_EEENS_6half_tENS5_IJlSC_lEEESI_SJ_NS4_8TiledMMAINS4_8MMA_AtomIJNS4_20SM100_MMA_F16BF16_SSISI_SI_fLi64ELi128ELNS4_4UMMA5MajorE0ELSO_0ELNSN_7ScaleInE0ELSP_0EEEEEENS4_6LayoutINS5_IJSC_SC_SC_EEENS5_IJNSA_ILi0EEESU_SU_EEEEENS5_IJNS4_10UnderscoreESX_SX_EEEEENS4_23SM90_TMA_LOAD_MULTICASTENS4_14ComposedLayoutINS4_7SwizzleILi3ELi4ELi3EEENS4_18smem_ptr_flag_bitsILi16EEENSS_INS5_IJNSA_ILi8EEESF_EEENS5_IJSF_SC_EEEEEEEvNS4_8identityES10_S1A_vS1B_EENS_8epilogue10collective18CollectiveEpilogueINS1D_23Sm100TmaWarpSpecializedILi4ELi2ELi16ELb1ELb0EEEJSH_NS5_IJNSS_ISF_SC_EENSS_INSA_ILi32EEESC_EEEEESI_SJ_SI_SJ_NS1D_6fusion15FusionCallbacksIS1H_NS1M_17LinearCombinationISI_fSI_fLNS_15FloatRoundStyleE2EEESH_S1L_JEEENS4_5SM1004TMEM4LOAD26SM100_TMEM_LOAD_16dp256b4xENS4_13SM90_TMA_LOADENS11_INS12_ILi2ELi4ELi3EEES15_NSS_INS5_IJS16_S1J_EEENS5_IJS1J_SC_EEEEEEENS4_17SM75_U32x4_LDSM_NENS4_14SM90_TMA_STOREES21_NS4_17SM90_U32x4_STSM_NENS4_39AutoVectorizingCopyWithAssumedAlignmentILi128EEEEEEvvEEEEvNT_6ParamsE)
        /*0b00*/ 	.short	0x0380
        /*0b02*/ 	.short	0x0800


	//----- nvinfo : EIATTR_SW_WAR
	.align		4
.L_55:
        /*0b04*/ 	.byte	0x04, 0x36
        /*0b06*/ 	.short	(.L_57 - .L_56)
.L_56:
        /*0b08*/ 	.word	0x00000008
.L_57:


//--------------------- .nv.callgraph             --------------------------
	.section	.nv.callgraph,"",@"SHT_CUDA_CALLGRAPH"
	.align	4
	.sectionentsize	8
	.align		4
        /*0000*/ 	.word	0x00000000
	.align		4
        /*0004*/ 	.word	0xffffffff
	.align		4
        /*0008*/ 	.word	index@(_ZN7cutlass13device_kernelINS_4gemm6kernel13GemmUniversalIN4cute5tupleIJiiiiEEENS1_10collective13CollectiveMmaINS1_35MainloopSm100TmaUmmaWarpSpecializedILi8ELi2ELi4ENS5_IJNS4_1CILi2EEESB_NSA_ILi1EEEEEEEENS5_IJNSA_ILi64EEENSA_ILi128EEESF_EEENS_6half_tENS5_IJlSC_lEEESI_SJ_NS4_8TiledMMAINS4_8MMA_AtomIJNS4_20SM100_MMA_F16BF16_SSISI_SI_fLi64ELi128ELNS4_4UMMA5MajorE0ELSO_0ELNSN_7ScaleInE0ELSP_0EEEEEENS4_6LayoutINS5_IJSC_SC_SC_EEENS5_IJNSA_ILi0EEESU_SU_EEEEENS5_IJNS4_10UnderscoreESX_SX_EEEEENS4_23SM90_TMA_LOAD_MULTICASTENS4_14ComposedLayoutINS4_7SwizzleILi3ELi4ELi3EEENS4_18smem_ptr_flag_bitsILi16EEENSS_INS5_IJNSA_ILi8EEESF_EEENS5_IJSF_SC_EEEEEEEvNS4_8identityES10_S1A_vS1B_EENS_8epilogue10collective18CollectiveEpilogueINS1D_23Sm100TmaWarpSpecializedILi4ELi2ELi16ELb1ELb0EEEJSH_NS5_IJNSS_ISF_SC_EENSS_INSA_ILi32EEESC_EEEEESI_SJ_SI_SJ_NS1D_6fusion15FusionCallbacksIS1H_NS1M_17LinearCombinationISI_fSI_fLNS_15FloatRoundStyleE2EEESH_S1L_JEEENS4_5SM1004TMEM4LOAD26SM100_TMEM_LOAD_16dp256b4xENS4_13SM90_TMA_LOADENS11_INS12_ILi2ELi4ELi3EEES15_NSS_INS5_IJS16_S1J_EEENS5_IJS1J_SC_EEEEEEENS4_17SM75_U32x4_LDSM_NENS4_14SM90_TMA_STOREES21_NS4_17SM90_U32x4_STSM_NENS4_39AutoVectorizingCopyWithAssumedAlignmentILi128EEEEEEvvEEEEvNT_6ParamsE)
	.align		4
        /*000c*/ 	.word	index@(__assertfail)
	.align		4
        /*0010*/ 	.word	0x00000000
	.align		4
        /*0014*/ 	.word	0xfffffffe
	.align		4
        /*0018*/ 	.word	0x00000000
	.align		4
        /*001c*/ 	.word	0xfffffffd
	.align		4
        /*0020*/ 	.word	0x00000000
	.align		4
        /*0024*/ 	.word	0xfffffffc


//--------------------- .nv.constant4             --------------------------
	.section	.nv.constant4,"a",@progbits
	.align	8
	.align		8
.nv.constant4:
        /*0000*/ 	.dword	__assertfail
	.align		8
        /*0008*/ 	.dword	__unnamed_1
	.align		8
        /*0010*/ 	.dword	__unnamed_2
	.align		8
        /*0018*/ 	.dword	_ZN40_INTERNAL_0bbf8ec5_4_k_cu_60ce5ebc_263724cuda3std3__45__cpo5beginE
	.align		8
        /*0020*/ 	.dword	_ZN40_INTERNAL_0bbf8ec5_4_k_cu_60ce5ebc_263724cuda3std3__45__cpo3endE
	.align		8
        /*0028*/ 	.dword	_ZN40_INTERNAL_0bbf8ec5_4_k_cu_60ce5ebc_263724cuda3std3__45__cpo6cbeginE
	.align		8
        /*0030*/ 	.dword	_ZN40_INTERNAL_0bbf8ec5_4_k_cu_60ce5ebc_263724cuda3std3__45__cpo4cendE
	.align		8
        /*0038*/ 	.dword	_ZN40_INTERNAL_0bbf8ec5_4_k_cu_60ce5ebc_263724cuda3std3__442_GLOBAL__N__0bbf8ec5_4_k_cu_60ce5ebc_263726ignoreE
	.align		8
        /*0040*/ 	.dword	_ZN40_INTERNAL_0bbf8ec5_4_k_cu_60ce5ebc_263724cuda3std3__419piecewise_constructE
	.align		8
        /*0048*/ 	.dword	_ZN40_INTERNAL_0bbf8ec5_4_k_cu_60ce5ebc_263724cuda3std3__48in_placeE
	.align		8
        /*0050*/ 	.dword	_ZN40_INTERNAL_0bbf8ec5_4_k_cu_60ce5ebc_263724cuda3std6ranges3__45__cpo4swapE
	.align		8
        /*0058*/ 	.dword	_ZN40_INTERNAL_0bbf8ec5_4_k_cu_60ce5ebc_263724cuda3std6ranges3__45__cpo9iter_moveE
	.align		8
        /*0060*/ 	.dword	_ZN40_INTERNAL_0bbf8ec5_4_k_cu_60ce5ebc_263724cute7productE
	.align		8
        /*0068*/ 	.dword	_ZN40_INTERNAL_0bbf8ec5_4_k_cu_60ce5ebc_263724cute1_E
	.align		8
        /*0070*/ 	.dword	$str$25
	.align		8
        /*0078*/ 	.dword	$str$26
	.align		8
        /*0080*/ 	.dword	$str$27
	.align		8
        /*0088*/ 	.dword	$str$28


//--------------------- .text._ZN7cutlass13device_kernelINS_4gemm6kernel13GemmUniversalIN4cute5tupleIJiiiiEEENS1_10collective13CollectiveMmaINS1_35MainloopSm100TmaUmmaWarpSpecializedILi8ELi2ELi4ENS5_IJNS4_1CILi2EEESB_NSA_ILi1EEEEEEEENS5_IJNSA_ILi64EEENSA_ILi128EEESF_EEENS_6half_tENS5_IJlSC_lEEESI_SJ_NS4_8TiledMMAINS4_8MMA_AtomIJNS4_20SM100_MMA_F16BF16_SSISI_SI_fLi64ELi128ELNS4_4UMMA5MajorE0ELSO_0ELNSN_7ScaleInE0ELSP_0EEEEEENS4_6LayoutINS5_IJSC_SC_SC_EEENS5_IJNSA_ILi0EEESU_SU_EEEEENS5_IJNS4_10UnderscoreESX_SX_EEEEENS4_23SM90_TMA_LOAD_MULTICASTENS4_14ComposedLayoutINS4_7SwizzleILi3ELi4ELi3EEENS4_18smem_ptr_flag_bitsILi16EEENSS_INS5_IJNSA_ILi8EEESF_EEENS5_IJSF_SC_EEEEEEEvNS4_8identityES10_S1A_vS1B_EENS_8epilogue10collective18CollectiveEpilogueINS1D_23Sm100TmaWarpSpecializedILi4ELi2ELi16ELb1ELb0EEEJSH_NS5_IJNSS_ISF_SC_EENSS_INSA_ILi32EEESC_EEEEESI_SJ_SI_SJ_NS1D_6fusion15FusionCallbacksIS1H_NS1M_17LinearCombinationISI_fSI_fLNS_15FloatRoundStyleE2EEESH_S1L_JEEENS4_5SM1004TMEM4LOAD26SM100_TMEM_LOAD_16dp256b4xENS4_13SM90_TMA_LOADENS11_INS12_ILi2ELi4ELi3EEES15_NSS_INS5_IJS16_S1J_EEENS5_IJS1J_SC_EEEEEEENS4_17SM75_U32x4_LDSM_NENS4_14SM90_TMA_STOREES21_NS4_17SM90_U32x4_STSM_NENS4_39AutoVectorizingCopyWithAssumedAlignmentILi128EEEEEEvvEEEEvNT_6ParamsE --------------------------
	.section	.text._ZN7cutlass13device_kernelINS_4gemm6kernel13GemmUniversalIN4cute5tupleIJiiiiEEENS1_10collective13CollectiveMmaINS1_35MainloopSm100TmaUmmaWarpSpecializedILi8ELi2ELi4ENS5_IJNS4_1CILi2EEESB_NSA_ILi1EEEEEEEENS5_IJNSA_ILi64EEENSA_ILi128EEESF_EEENS_6half_tENS5_IJlSC_lEEESI_SJ_NS4_8TiledMMAINS4_8MMA_AtomIJNS4_20SM100_MMA_F16BF16_SSISI_SI_fLi64ELi128ELNS4_4UMMA5MajorE0ELSO_0ELNSN_7ScaleInE0ELSP_0EEEEEENS4_6LayoutINS5_IJSC_SC_SC_EEENS5_IJNSA_ILi0EEESU_SU_EEEEENS5_IJNS4_10UnderscoreESX_SX_EEEEENS4_23SM90_TMA_LOAD_MULTICASTENS4_14ComposedLayoutINS4_7SwizzleILi3ELi4ELi3EEENS4_18smem_ptr_flag_bitsILi16EEENSS_INS5_IJNSA_ILi8EEESF_EEENS5_IJSF_SC_EEEEEEEvNS4_8identityES10_S1A_vS1B_EENS_8epilogue10collective18CollectiveEpilogueINS1D_23Sm100TmaWarpSpecializedILi4ELi2ELi16ELb1ELb0EEEJSH_NS5_IJNSS_ISF_SC_EENSS_INSA_ILi32EEESC_EEEEESI_SJ_SI_SJ_NS1D_6fusion15FusionCallbacksIS1H_NS1M_17LinearCombinationISI_fSI_fLNS_15FloatRoundStyleE2EEESH_S1L_JEEENS4_5SM1004TMEM4LOAD26SM100_TMEM_LOAD_16dp256b4xENS4_13SM90_TMA_LOADENS11_INS12_ILi2ELi4ELi3EEES15_NSS_INS5_IJS16_S1J_EEENS5_IJS1J_SC_EEEEEEENS4_17SM75_U32x4_LDSM_NENS4_14SM90_TMA_STOREES21_NS4_17SM90_U32x4_STSM_NENS4_39AutoVectorizingCopyWithAssumedAlignmentILi128EEEEEEvvEEEEvNT_6ParamsE,"ax",@progbits
	.align	128
.text._ZN7cutlass13device_kernelINS_4gemm6kernel13GemmUniversalIN4cute5tupleIJiiiiEEENS1_10collective13CollectiveMmaINS1_35MainloopSm100TmaUmmaWarpSpecializedILi8ELi2ELi4ENS5_IJNS4_1CILi2EEESB_NSA_ILi1EEEEEEEENS5_IJNSA_ILi64EEENSA_ILi128EEESF_EEENS_6half_tENS5_IJlSC_lEEESI_SJ_NS4_8TiledMMAINS4_8MMA_AtomIJNS4_20SM100_MMA_F16BF16_SSISI_SI_fLi64ELi128ELNS4_4UMMA5MajorE0ELSO_0ELNSN_7ScaleInE0ELSP_0EEEEEENS4_6LayoutINS5_IJSC_SC_SC_EEENS5_IJNSA_ILi0EEESU_SU_EEEEENS5_IJNS4_10UnderscoreESX_SX_EEEEENS4_23SM90_TMA_LOAD_MULTICASTENS4_14ComposedLayoutINS4_7SwizzleILi3ELi4ELi3EEENS4_18smem_ptr_flag_bitsILi16EEENSS_INS5_IJNSA_ILi8EEESF_EEENS5_IJSF_SC_EEEEEEEvNS4_8identityES10_S1A_vS1B_EENS_8epilogue10collective18CollectiveEpilogueINS1D_23Sm100TmaWarpSpecializedILi4ELi2ELi16ELb1ELb0EEEJSH_NS5_IJNSS_ISF_SC_EENSS_INSA_ILi32EEESC_EEEEESI_SJ_SI_SJ_NS1D_6fusion15FusionCallbacksIS1H_NS1M_17LinearCombinationISI_fSI_fLNS_15FloatRoundStyleE2EEESH_S1L_JEEENS4_5SM1004TMEM4LOAD26SM100_TMEM_LOAD_16dp256b4xENS4_13SM90_TMA_LOADENS11_INS12_ILi2ELi4ELi3EEES15_NSS_INS5_IJS16_S1J_EEENS5_IJS1J_SC_EEEEEEENS4_17SM75_U32x4_LDSM_NENS4_14SM90_TMA_STOREES21_NS4_17SM90_U32x4_STSM_NENS4_39AutoVectorizingCopyWithAssumedAlignmentILi128EEEEEEvvEEEEvNT_6ParamsE:
        .type           _ZN7cutlass13device_kernelINS_4gemm6kernel13GemmUniversalIN4cute5tupleIJiiiiEEENS1_10collective13CollectiveMmaINS1_35MainloopSm100TmaUmmaWarpSpecializedILi8ELi2ELi4ENS5_IJNS4_1CILi2EEESB_NSA_ILi1EEEEEEEENS5_IJNSA_ILi64EEENSA_ILi128EEESF_EEENS_6half_tENS5_IJlSC_lEEESI_SJ_NS4_8TiledMMAINS4_8MMA_AtomIJNS4_20SM100_MMA_F16BF16_SSISI_SI_fLi64ELi128ELNS4_4UMMA5MajorE0ELSO_0ELNSN_7ScaleInE0ELSP_0EEEEEENS4_6LayoutINS5_IJSC_SC_SC_EEENS5_IJNSA_ILi0EEESU_SU_EEEEENS5_IJNS4_10UnderscoreESX_SX_EEEEENS4_23SM90_TMA_LOAD_MULTICASTENS4_14ComposedLayoutINS4_7SwizzleILi3ELi4ELi3EEENS4_18smem_ptr_flag_bitsILi16EEENSS_INS5_IJNSA_ILi8EEESF_EEENS5_IJSF_SC_EEEEEEEvNS4_8identityES10_S1A_vS1B_EENS_8epilogue10collective18CollectiveEpilogueINS1D_23Sm100TmaWarpSpecializedILi4ELi2ELi16ELb1ELb0EEEJSH_NS5_IJNSS_ISF_SC_EENSS_INSA_ILi32EEESC_EEEEESI_SJ_SI_SJ_NS1D_6fusion15FusionCallbacksIS1H_NS1M_17LinearCombinationISI_fSI_fLNS_15FloatRoundStyleE2EEESH_S1L_JEEENS4_5SM1004TMEM4LOAD26SM100_TMEM_LOAD_16dp256b4xENS4_13SM90_TMA_LOADENS11_INS12_ILi2ELi4ELi3EEES15_NSS_INS5_IJS16_S1J_EEENS5_IJS1J_SC_EEEEEEENS4_17SM75_U32x4_LDSM_NENS4_14SM90_TMA_STOREES21_NS4_17SM90_U32x4_STSM_NENS4_39AutoVectorizingCopyWithAssumedAlignmentILi128EEEEEEvvEEEEvNT_6ParamsE,@function
        .size           _ZN7cutlass13device_kernelINS_4gemm6kernel13GemmUniversalIN4cute5tupleIJiiiiEEENS1_10collective13CollectiveMmaINS1_35MainloopSm100TmaUmmaWarpSpecializedILi8ELi2ELi4ENS5_IJNS4_1CILi2EEESB_NSA_ILi1EEEEEEEENS5_IJNSA_ILi64EEENSA_ILi128EEESF_EEENS_6half_tENS5_IJlSC_lEEESI_SJ_NS4_8TiledMMAINS4_8MMA_AtomIJNS4_20SM100_MMA_F16BF16_SSISI_SI_fLi64ELi128ELNS4_4UMMA5MajorE0ELSO_0ELNSN_7ScaleInE0ELSP_0EEEEEENS4_6LayoutINS5_IJSC_SC_SC_EEENS5_IJNSA_ILi0EEESU_SU_EEEEENS5_IJNS4_10UnderscoreESX_SX_EEEEENS4_23SM90_TMA_LOAD_MULTICASTENS4_14ComposedLayoutINS4_7SwizzleILi3ELi4ELi3EEENS4_18smem_ptr_flag_bitsILi16EEENSS_INS5_IJNSA_ILi8EEESF_EEENS5_IJSF_SC_EEEEEEEvNS4_8identityES10_S1A_vS1B_EENS_8epilogue10collective18CollectiveEpilogueINS1D_23Sm100TmaWarpSpecializedILi4ELi2ELi16ELb1ELb0EEEJSH_NS5_IJNSS_ISF_SC_EENSS_INSA_ILi32EEESC_EEEEESI_SJ_SI_SJ_NS1D_6fusion15FusionCallbacksIS1H_NS1M_17LinearCombinationISI_fSI_fLNS_15FloatRoundStyleE2EEESH_S1L_JEEENS4_5SM1004TMEM4LOAD26SM100_TMEM_LOAD_16dp256b4xENS4_13SM90_TMA_LOADENS11_INS12_ILi2ELi4ELi3EEES15_NSS_INS5_IJS16_S1J_EEENS5_IJS1J_SC_EEEEEEENS4_17SM75_U32x4_LDSM_NENS4_14SM90_TMA_STOREES21_NS4_17SM90_U32x4_STSM_NENS4_39AutoVectorizingCopyWithAssumedAlignmentILi128EEEEEEvvEEEEvNT_6ParamsE,(.L_x_196 - _ZN7cutlass13device_kernelINS_4gemm6kernel13GemmUniversalIN4cute5tupleIJiiiiEEENS1_10collective13CollectiveMmaINS1_35MainloopSm100TmaUmmaWarpSpecializedILi8ELi2ELi4ENS5_IJNS4_1CILi2EEESB_NSA_ILi1EEEEEEEENS5_IJNSA_ILi64EEENSA_ILi128EEESF_EEENS_6half_tENS5_IJlSC_lEEESI_SJ_NS4_8TiledMMAINS4_8MMA_AtomIJNS4_20SM100_MMA_F16BF16_SSISI_SI_fLi64ELi128ELNS4_4UMMA5MajorE0ELSO_0ELNSN_7ScaleInE0ELSP_0EEEEEENS4_6LayoutINS5_IJSC_SC_SC_EEENS5_IJNSA_ILi0EEESU_SU_EEEEENS5_IJNS4_10UnderscoreESX_SX_EEEEENS4_23SM90_TMA_LOAD_MULTICASTENS4_14ComposedLayoutINS4_7SwizzleILi3ELi4ELi3EEENS4_18smem_ptr_flag_bitsILi16EEENSS_INS5_IJNSA_ILi8EEESF_EEENS5_IJSF_SC_EEEEEEEvNS4_8identityES10_S1A_vS1B_EENS_8epilogue10collective18CollectiveEpilogueINS1D_23Sm100TmaWarpSpecializedILi4ELi2ELi16ELb1ELb0EEEJSH_NS5_IJNSS_ISF_SC_EENSS_INSA_ILi32EEESC_EEEEESI_SJ_SI_SJ_NS1D_6fusion15FusionCallbacksIS1H_NS1M_17LinearCombinationISI_fSI_fLNS_15FloatRoundStyleE2EEESH_S1L_JEEENS4_5SM1004TMEM4LOAD26SM100_TMEM_LOAD_16dp256b4xENS4_13SM90_TMA_LOADENS11_INS12_ILi2ELi4ELi3EEES15_NSS_INS5_IJS16_S1J_EEENS5_IJS1J_SC_EEEEEEENS4_17SM75_U32x4_LDSM_NENS4_14SM90_TMA_STOREES21_NS4_17SM90_U32x4_STSM_NENS4_39AutoVectorizingCopyWithAssumedAlignmentILi128EEEEEEvvEEEEvNT_6ParamsE)
        .other          _ZN7cutlass13device_kernelINS_4gemm6kernel13GemmUniversalIN4cute5tupleIJiiiiEEENS1_10collective13CollectiveMmaINS1_35MainloopSm100TmaUmmaWarpSpecializedILi8ELi2ELi4ENS5_IJNS4_1CILi2EEESB_NSA_ILi1EEEEEEEENS5_IJNSA_ILi64EEENSA_ILi128EEESF_EEENS_6half_tENS5_IJlSC_lEEESI_SJ_NS4_8TiledMMAINS4_8MMA_AtomIJNS4_20SM100_MMA_F16BF16_SSISI_SI_fLi64ELi128ELNS4_4UMMA5MajorE0ELSO_0ELNSN_7ScaleInE0ELSP_0EEEEEENS4_6LayoutINS5_IJSC_SC_SC_EEENS5_IJNSA_ILi0EEESU_SU_EEEEENS5_IJNS4_10UnderscoreESX_SX_EEEEENS4_23SM90_TMA_LOAD_MULTICASTENS4_14ComposedLayoutINS4_7SwizzleILi3ELi4ELi3EEENS4_18smem_ptr_flag_bitsILi16EEENSS_INS5_IJNSA_ILi8EEESF_EEENS5_IJSF_SC_EEEEEEEvNS4_8identityES10_S1A_vS1B_EENS_8epilogue10collective18CollectiveEpilogueINS1D_23Sm100TmaWarpSpecializedILi4ELi2ELi16ELb1ELb0EEEJSH_NS5_IJNSS_ISF_SC_EENSS_INSA_ILi32EEESC_EEEEESI_SJ_SI_SJ_NS1D_6fusion15FusionCallbacksIS1H_NS1M_17LinearCombinationISI_fSI_fLNS_15FloatRoundStyleE2EEESH_S1L_JEEENS4_5SM1004TMEM4LOAD26SM100_TMEM_LOAD_16dp256b4xENS4_13SM90_TMA_LOADENS11_INS12_ILi2ELi4ELi3EEES15_NSS_INS5_IJS16_S1J_EEENS5_IJS1J_SC_EEEEEEENS4_17SM75_U32x4_LDSM_NENS4_14SM90_TMA_STOREES21_NS4_17SM90_U32x4_STSM_NENS4_39AutoVectorizingCopyWithAssumedAlignmentILi128EEEEEEvvEEEEvNT_6ParamsE,@"STO_CUDA_ENTRY STV_DEFAULT"
_ZN7cutlass13device_kernelINS_4gemm6kernel13GemmUniversalIN4cute5tupleIJiiiiEEENS1_10collective13CollectiveMmaINS1_35MainloopSm100TmaUmmaWarpSpecializedILi8ELi2ELi4ENS5_IJNS4_1CILi2EEESB_NSA_ILi1EEEEEEEENS5_IJNSA_ILi64EEENSA_ILi128EEESF_EEENS_6half_tENS5_IJlSC_lEEESI_SJ_NS4_8TiledMMAINS4_8MMA_AtomIJNS4_20SM100_MMA_F16BF16_SSISI_SI_fLi64ELi128ELNS4_4UMMA5MajorE0ELSO_0ELNSN_7ScaleInE0ELSP_0EEEEEENS4_6LayoutINS5_IJSC_SC_SC_EEENS5_IJNSA_ILi0EEESU_SU_EEEEENS5_IJNS4_10UnderscoreESX_SX_EEEEENS4_23SM90_TMA_LOAD_MULTICASTENS4_14ComposedLayoutINS4_7SwizzleILi3ELi4ELi3EEENS4_18smem_ptr_flag_bitsILi16EEENSS_INS5_IJNSA_ILi8EEESF_EEENS5_IJSF_SC_EEEEEEEvNS4_8identityES10_S1A_vS1B_EENS_8epilogue10collective18CollectiveEpilogueINS1D_23Sm100TmaWarpSpecializedILi4ELi2ELi16ELb1ELb0EEEJSH_NS5_IJNSS_ISF_SC_EENSS_INSA_ILi32EEESC_EEEEESI_SJ_SI_SJ_NS1D_6fusion15FusionCallbacksIS1H_NS1M_17LinearCombinationISI_fSI_fLNS_15FloatRoundStyleE2EEESH_S1L_JEEENS4_5SM1004TMEM4LOAD26SM100_TMEM_LOAD_16dp256b4xENS4_13SM90_TMA_LOADENS11_INS12_ILi2ELi4ELi3EEES15_NSS_INS5_IJS16_S1J_EEENS5_IJS1J_SC_EEEEEEENS4_17SM75_U32x4_LDSM_NENS4_14SM90_TMA_STOREES21_NS4_17SM90_U32x4_STSM_NENS4_39AutoVectorizingCopyWithAssumedAlignmentILi128EEEEEEvvEEEEvNT_6ParamsE:
[----:B------:R-:W1:Y:S01]  /*0000*/  LDC R1, c[0x0][0x37c] ;  /* 0x0000df00ff017b82 */ /* 0x000e620000000800 */
[----:B------:R-:W2:Y:S01]  /*0010*/  S2R R57, SR_TID.X ;  /* 0x0000000000397919 */ /* 0x000ea20000002100 */
[----:B------:R-:W3:Y:S01]  /*0020*/  LDCU.64 UR8, c[0x0][0x890] ;  /* 0x00011200ff0877ac */ /* 0x000ee20008000a00 */
[----:B------:R-:W-:Y:S02]  /*0030*/  PRMT R45, RZ, 0x7610, R45 ;  /* 0x00007610ff2d7816 */ /* 0x000fe4000000002d */
[----:B------:R-:W-:Y:S01]  /*0040*/  ELECT P3, URZ, PT ;  /* 0x0000000000ff782f */ /* 0x000fe20003860000 */
[----:B---3--:R-:W-:-:S04]  /*0050*/  UISETP.NE.U32.AND UP0, UPT, UR8, URZ, UPT ;  /* 0x000000ff0800728c */ /* 0x008fc8000bf05070 */
[----:B------:R-:W-:Y:S01]  /*0060*/  UISETP.NE.AND.EX UP0, UPT, UR9, URZ, UPT, UP0 ;  /* 0x000000ff0900728c */ /* 0x000fe2000bf05300 */
[----:B--2---:R-:W-:-:S05]  /*0070*/  SHF.R.U32.HI R46, RZ, 0x5, R57 ;  /* 0x00000005ff2e7819 */ /* 0x004fca0000011639 */
[----:B------:R-:W2:Y:S02]  /*0080*/  SHFL.IDX PT, R0, R46, RZ, 0x1f ;  /* 0x00001fff2e007589 */ /* 0x000ea400000e0000 */
[----:B--2---:R-:W-:Y:S01]  /*0090*/  R2UR UR17, R0 ;  /* 0x00000000001172ca */ /* 0x004fe200000e0000 */
[----:B-1----:R-:W-:-:S14]  /*00a0*/  BRA.U UP0, `(.L_x_0) ;  /* 0x0000000100307547 */ /* 0x002fdc000b800000 */
[----:B------:R-:W1:Y:S02]  /*00b0*/  LDCU.64 UR4, c[0x0][0x888] ;  /* 0x00011100ff0477ac */ /* 0x000e640008000a00 */
[----:B-1----:R-:W-:-:S04]  /*00c0*/  UISETP.NE.U32.AND UP0, UPT, UR4, URZ, UPT ;  /* 0x000000ff0400728c */ /* 0x002fc8000bf05070 */
[----:B------:R-:W-:-:S09]  /*00d0*/  UISETP.NE.AND.EX UP0, UPT, UR5, URZ, UPT, UP0 ;  /* 0x000000ff0500728c */ /* 0x000fd2000bf05300 */
[----:B------:R-:W-:Y:S05]  /*00e0*/  BRA.U !UP0, `(.L_x_1) ;  /* 0x0000000108147547 */ /* 0x000fea000b800000 */
[----:B------:R-:W1:Y:S01]  /*00f0*/  LDC.64 R2, c[0x0][0x888] ;  /* 0x00022200ff027b82 */ /* 0x000e620000000a00 */
[----:B------:R-:W1:Y:S02]  /*0100*/  LDCU.64 UR4, c[0x0][0x358] ;  /* 0x00006b00ff0477ac */ /* 0x000e640008000a00 */
[----:B-1----:R1:W5:Y:S01]  /*0110*/  LDG.E R27, desc[UR4][R2.64] ;  /* 0x00000004021b7981 */ /* 0x002362000c1e1900 */
[----:B------:R-:W-:Y:S01]  /*0120*/  HFMA2 R45, -RZ, RZ, 0, 5.9604644775390625e-08 ;  /* 0x00000001ff2d7431 */ /* 0x000fe200000001ff */
[----:B------:R-:W-:Y:S05]  /*0130*/  BRA `(.L_x_0) ;  /* 0x00000000000c7947 */ /* 0x000fea0003800000 */
.L_x_1:
[----:B------:R-:W1:Y:S01]  /*0140*/  LDCU UR4, c[0x0][0x880] ;  /* 0x00011000ff0477ac */ /* 0x000e620008000800 */
[----:B------:R-:W-:Y:S01]  /*0150*/  HFMA2 R45, -RZ, RZ, 0, 5.9604644775390625e-08 ;  /* 0x00000001ff2d7431 */ /* 0x000fe200000001ff */
[----:B-1----:R-:W-:-:S07]  /*0160*/  MOV R27, UR4 ;  /* 0x00000004001b7c02 */ /* 0x002fce0008000f00 */
.L_x_0:
[----:B------:R-:W2:Y:S02]  /*0170*/  LDCU.64 UR4, c[0x0][0x8b0] ;  /* 0x00011600ff0477ac */ /* 0x000ea40008000a00 */
[----:B--2---:R-:W-:-:S04]  /*0180*/  UISETP.NE.U32.AND UP0, UPT, UR4, URZ, UPT ;  /* 0x000000ff0400728c */ /* 0x004fc8000bf05070 */
[----:B------:R-:W-:-:S09]  /*0190*/  UISETP.NE.AND.EX UP0, UPT, UR5, URZ, UPT, UP0 ;  /* 0x000000ff0500728c */ /* 0x000fd2000bf05300 */
[----:B------:R-:W-:Y:S05]  /*01a0*/  BRA.U UP0, `(.L_x_2) ;  /* 0x0000000100287547 */ /* 0x000fea000b800000 */
[----:B------:R-:W2:Y:S02]  /*01b0*/  LDCU.64 UR4, c[0x0][0x8a8] ;  /* 0x00011500ff0477ac */ /* 0x000ea40008000a00 */
[----:B--2---:R-:W-:-:S04]  /*01c0*/  UISETP.NE.U32.AND UP0, UPT, UR4, URZ, UPT ;  /* 0x000000ff0400728c */ /* 0x004fc8000bf05070 */
[----:B------:R-:W-:-:S09]  /*01d0*/  UISETP.NE.AND.EX UP0, UPT, UR5, URZ, UPT, UP0 ;  /* 0x000000ff0500728c */ /* 0x000fd2000bf05300 */
[----:B------:R-:W-:Y:S05]  /*01e0*/  BRA.U !UP0, `(.L_x_3) ;  /* 0x0000000108107547 */ /* 0x000fea000b800000 */
[----:B------:R-:W2:Y:S01]  /*01f0*/  LDC.64 R24, c[0x0][0x8a8] ;  /* 0x00022a00ff187b82 */ /* 0x000ea20000000a00 */
[----:B------:R-:W2:Y:S02]  /*0200*/  LDCU.64 UR4, c[0x0][0x358] ;  /* 0x00006b00ff0477ac */ /* 0x000ea40008000a00 */
[----:B--2---:R2:W5:Y:S01]  /*0210*/  LDG.E R24, desc[UR4][R24.64] ;  /* 0x0000000418187981 */ /* 0x004562000c1e1900 */
[----:B------:R-:W-:Y:S05]  /*0220*/  BRA `(.L_x_2) ;  /* 0x0000000000087947 */ /* 0x000fea0003800000 */
.L_x_3:
[----:B------:R-:W2:Y:S02]  /*0230*/  LDCU UR4, c[0x0][0x8a0] ;  /* 0x00011400ff0477ac */ /* 0x000ea40008000800 */
[----:B--2---:R-:W-:Y:S02]  /*0240*/  MOV R24, UR4 ;  /* 0x0000000400187c02 */ /* 0x004fe40008000f00 */
.L_x_2:
[----:B------:R-:W-:Y:S01]  /*0250*/  IMAD.U32 R0, RZ, RZ, UR17 ;  /* 0x00000011ff007e24 */ /* 0x000fe2000f8e00ff */
[----:B------:R-:W-:Y:S04]  /*0260*/  BSSY.RECONVERGENT B0, `(.L_x_4) ;  /* 0x000000c000007945 */ /* 0x000fe80003800200 */
[C---:B------:R-:W-:Y:S02]  /*0270*/  ISETP.NE.OR P1, PT, R0.reuse, 0x1, !P3 ;  /* 0x000000010000780c */ /* 0x040fe40005f25670 */
[----:B------:R-:W-:-:S11]  /*0280*/  ISETP.NE.OR P0, PT, R0, 0x3, !P3 ;  /* 0x000000030000780c */ /* 0x000fd60005f05670 */
[----:B------:R-:W-:Y:S05]  /*0290*/  @P1 BRA `(.L_x_5) ;  /* 0x0000000000201947 */ /* 0x000fea0003800000 */
[----:B------:R-:W3:Y:S02]  /*02a0*/  LDCU.64 UR4, c[0x0][0x348] ;  /* 0x00006900ff0477ac */ /* 0x000ee40008000a00 */
[----:B---3--:R-:W-:Y:S02]  /*02b0*/  UIADD3 UR6, UP1, UPT, UR4, 0x80, URZ ;  /* 0x0000008004067890 */ /* 0x008fe4000ff3e0ff */
[----:B------:R-:W-:Y:S02]  /*02c0*/  UIADD3 UR4, UP0, UPT, UR4, 0x180, URZ ;  /* 0x0000018004047890 */ /* 0x000fe4000ff1e0ff */
[----:B------:R-:W-:Y:S02]  /*02d0*/  UIADD3.X UR7, UPT, UPT, URZ, UR5, URZ, UP1, !UPT ;  /* 0x00000005ff077290 */ /* 0x000fe40008ffe4ff */
[----:B------:R-:W-:-:S07]  /*02e0*/  UIADD3.X UR5, UPT, UPT, URZ, UR5, URZ, UP0, !UPT ;  /* 0x00000005ff057290 */ /* 0x000fce00087fe4ff */
[----:B------:R3:W-:Y:S02]  /*02f0*/  UTMACCTL.PF [UR6] ;  /* 0x00000000060079b9 */ /* 0x0007e40008040000 */
[----:B------:R3:W-:Y:S02]  /*0300*/  UTMACCTL.PF [UR4] ;  /* 0x00000000040079b9 */ /* 0x0007e40008040000 */
[----:B---3--:R-:W-:Y:S01]  /*0310*/  NOP ;  /* 0x0000000000007918 */ /* 0x008fe20000000000 */
.L_x_5:
[----:B------:R-:W-:Y:S05]  /*0320*/  BSYNC.RECONVERGENT B0 ;  /* 0x0000000000007941 */ /* 0x000fea0003800200 */
.L_x_4:
[----:B------:R-:W-:Y:S04]  /*0330*/  BSSY.RECONVERGENT B0, `(.L_x_6) ;  /* 0x000000a000007945 */ /* 0x000fe80003800200 */
        /* <DEDUP_REMOVED lines=9> */
.L_x_7:
[----:B------:R-:W-:Y:S05]  /*03d0*/  BSYNC.RECONVERGENT B0 ;  /* 0x0000000000007941 */ /* 0x000fea0003800200 */
.L_x_6:
[----:B------:R-:W3:Y:S01]  /*03e0*/  LDCU.64 UR4, c[0x0][0x888] ;  /* 0x00011100ff0477ac */ /* 0x000ee20008000a00 */
[----:B------:R-:W-:Y:S02]  /*03f0*/  UISETP.EQ.U32.AND UP1, UPT, UR8, URZ, UPT ;  /* 0x000000ff0800728c */ /* 0x000fe4000bf22070 */
[----:B------:R-:W-:Y:S02]  /*0400*/  UPLOP3.LUT UP3, UPT, UPT, UPT, UPT, 0x80, 0x8 ;  /* 0x000000000008789c */ /* 0x000fe40003f6f070 */
[----:B---3--:R-:W-:-:S04]  /*0410*/  UISETP.NE.U32.AND UP0, UPT, UR4, URZ, UPT ;  /* 0x000000ff0400728c */ /* 0x008fc8000bf05070 */
[----:B------:R-:W-:-:S04]  /*0420*/  UISETP.NE.AND.EX UP0, UPT, UR5, URZ, UPT, UP0 ;  /* 0x000000ff0500728c */ /* 0x000fc8000bf05300 */
[----:B------:R-:W-:-:S04]  /*0430*/  UISETP.EQ.OR.EX UP2, UPT, UR9, URZ, !UP0, UP1 ;  /* 0x000000ff0900728c */ /* 0x000fc8000c742710 */
[----:B------:R-:W-:-:S06]  /*0440*/  UP2UR UR4, UPR, URZ, 0x4 ;  /* 0x00000004ff047883 */ /* 0x000fcc0008000000 */
[----:B------:R-:W-:Y:S01]  /*0450*/  MOV R49, UR4 ;  /* 0x0000000400317c02 */ /* 0x000fe20008000f00 */
[----:B------:R-:W-:Y:S06]  /*0460*/  BRA.U !UP2, `(.L_x_8) ;  /* 0x000000010a207547 */ /* 0x000fec000b800000 */
[----:B------:R-:W-:Y:S01]  /*0470*/  UISETP.NE.U32.AND UP1, UPT, UR8, URZ, UPT ;  /* 0x000000ff0800728c */ /* 0x000fe2000bf25070 */
[----:B-----5:R-:W-:Y:S01]  /*0480*/  FSETP.NEU.AND P0, PT, R27, RZ, PT ;  /* 0x000000ff1b00720b */ /* 0x020fe20003f0d000 */
[----:B------:R-:W-:Y:S02]  /*0490*/  USEL UR4, URZ, 0xffffffff, UP0 ;  /* 0xffffffffff047887 */ /* 0x000fe40008000000 */
[----:B------:R-:W-:-:S10]  /*04a0*/  UISETP.NE.AND.EX UP1, UPT, UR9, URZ, UPT, UP1 ;  /* 0x000000ff0900728c */ /* 0x000fd4000bf25310 */
[----:B------:R-:W-:Y:S01]  /*04b0*/  VOTEU.ANY UP0, P0 ;  /* 0x0000000000ff7886 */ /* 0x000fe20000000100 */
[----:B------:R-:W-:-:S04]  /*04c0*/  @!UP1 USEL UR4, URZ, 0xffffffff, UP0 ;  /* 0xffffffffff049887 */ /* 0x000fc80008000000 */
[----:B------:R-:W-:-:S04]  /*04d0*/  ULOP3.LUT UR4, UR4, 0x1, URZ, 0xc0, !UPT ;  /* 0x0000000104047892 */ /* 0x000fc8000f8ec0ff */
[----:B------:R-:W-:-:S11]  /*04e0*/  UISETP.NE.U32.AND UP3, UPT, UR4, 0x1, UPT ;  /* 0x000000010400788c */ /* 0x000fd6000bf65070 */
.L_x_8:
[----:B-1----:R-:W1:Y:S01]  /*04f0*/  SHFL.IDX PT, R2, R46, RZ, 0x1f ;  /* 0x00001fff2e027589 */ /* 0x002e6200000e0000 */
[----:B------:R-:W-:-:S04]  /*0500*/  UISETP.NE.AND UP0, UPT, UR17, 0x2, UPT ;  /* 0x000000021100788c */ /* 0x000fc8000bf05270 */
[----:B------:R-:W-:Y:S01]  /*0510*/  USEL UR48, URZ, 0x1, UP0 ;  /* 0x00000001ff307887 */ /* 0x000fe20008000000 */
[----:B-1----:R-:W-:-:S13]  /*0520*/  ISETP.NE.AND P0, PT, R2, RZ, PT ;  /* 0x000000ff0200720c */ /* 0x002fda0003f05270 */
[----:B------:R-:W-:Y:S05]  /*0530*/  @P0 BRA `(.L_x_9) ;  /* 0x0000000000840947 */ /* 0x000fea0003800000 */
[----:B------:R-:W-:Y:S01]  /*0540*/  ELECT P0, URZ, PT ;  /* 0x0000000000ff782f */ /* 0x000fe20003800000 */
[----:B------:R-:W-:-:S12]  /*0550*/  BSSY.RECONVERGENT B0, `(.L_x_9) ;  /* 0x000001f000007945 */ /* 0x000fd80003800200 */
[----:B------:R-:W-:Y:S05]  /*0560*/  @!P0 BRA `(.L_x_10) ;  /* 0x0000000000748947 */ /* 0x000fea0003800000 */
[----:B------:R-:W1:Y:S01]  /*0570*/  S2UR UR4, SR_CgaCtaId ;  /* 0x00000000000479c3 */ /* 0x000e620000008800 */
[----:B------:R-:W-:Y:S01]  /*0580*/  UMOV UR5, 0x400 ;  /* 0x0000040000057882 */ /* 0x000fe20000000000 */
[----:B------:R-:W-:Y:S01]  /*0590*/  UMOV UR8, 0x1 ;  /* 0x0000000100087882 */ /* 0x000fe20000000000 */
[----:B------:R-:W-:Y:S01]  /*05a0*/  UMOV UR6, 0x3 ;  /* 0x0000000300067882 */ /* 0x000fe20000000000 */
[----:B------:R-:W-:-:S04]  /*05b0*/  UIADD3 UR8, UPT, UPT, -UR8, 0x100000, URZ ;  /* 0x0010000008087890 */ /* 0x000fc8000fffe1ff */
[----:B------:R-:W-:Y:S02]  /*05c0*/  USHF.L.U32 UR9, UR8, 0xb, URZ ;  /* 0x0000000b08097899 */ /* 0x000fe400080006ff */
[----:B------:R-:W-:Y:S02]  /*05d0*/  USHF.L.U32 UR8, UR8, 0x1, URZ ;  /* 0x0000000108087899 */ /* 0x000fe400080006ff */
[----:B------:R-:W-:-:S04]  /*05e0*/  UIADD3 UR6, UPT, UPT, -UR6, 0x100000, URZ ;  /* 0x0010000006067890 */ /* 0x000fc8000fffe1ff */
[----:B------:R-:W-:Y:S02]  /*05f0*/  USHF.L.U32 UR7, UR6, 0xb, URZ ;  /* 0x0000000b06077899 */ /* 0x000fe400080006ff */
[----:B------:R-:W-:Y:S02]  /*0600*/  USHF.L.U32 UR6, UR6, 0x1, URZ ;  /* 0x0000000106067899 */ /* 0x000fe400080006ff */
[----:B-1----:R-:W-:Y:S01]  /*0610*/  ULEA UR4, UR4, UR5, 0x18 ;  /* 0x0000000504047291 */ /* 0x002fe2000f8ec0ff */
[----:B------:R-:W1:Y:S11]  /*0620*/  FENCE.VIEW.ASYNC.S ;  /* 0x00000000000073c6 */ /* 0x000e760000000000 */
[----:B-1----:R1:W3:Y:S01]  /*0630*/  SYNCS.EXCH.64 URZ, [UR4], UR8 ;  /* 0x0000000804ff75b2 */ /* 0x0022e20008000100 */
[----:B------:R1:W4:Y:S01]  /*0640*/  SYNCS.EXCH.64 URZ, [UR4+0x40], UR6 ;  /* 0x0000400604ff75b2 */ /* 0x0003220008000100 */
[----:B------:R1:W1:Y:S01]  /*0650*/  SYNCS.EXCH.64 URZ, [UR4+0x8], UR8 ;  /* 0x0000080804ff75b2 */ /* 0x0002620008000100 */
        /* <DEDUP_REMOVED lines=13> */
[----:B------:R-:W-:Y:S01]  /*0730*/  NOP ;  /* 0x0000000000007918 */ /* 0x000fe20000000000 */
.L_x_10:
[----:B-1----:R-:W-:Y:S05]  /*0740*/  BSYNC.RECONVERGENT B0 ;  /* 0x0000000000007941 */ /* 0x002fea0003800200 */
.L_x_9:
[----:B------:R-:W1:Y:S01]  /*0750*/  SHFL.IDX PT, R2, R46, RZ, 0x1f ;  /* 0x00001fff2e027589 */ /* 0x000e6200000e0000 */
[----:B------:R-:W-:Y:S01]  /*0760*/  NOP ;  /* 0x0000000000007918 */ /* 0x000fe20000000000 */
[----:B-1----:R-:W-:-:S13]  /*0770*/  ISETP.NE.AND P0, PT, R2, 0x1, PT ;  /* 0x000000010200780c */ /* 0x002fda0003f05270 */
[----:B------:R-:W-:Y:S05]  /*0780*/  @P0 BRA `(.L_x_11) ;  /* 0x0000000000580947 */ /* 0x000fea0003800000 */
        /* <DEDUP_REMOVED lines=9> */
[----:B------:R-:W-:Y:S01]  /*0820*/  USHF.L.U32 UR6, UR6, 0x1, URZ ;  /* 0x0000000106067899 */ /* 0x000fe200080006ff */
[----:B------:R-:W-:Y:S01]  /*0830*/  ELECT P0, URZ, PT ;  /* 0x0000000000ff782f */ /* 0x000fe20003800000 */
[----:B-1----:R-:W-:Y:S01]  /*0840*/  ULEA UR4, UR4, UR5, 0x18 ;  /* 0x0000000504047291 */ /* 0x002fe2000f8ec0ff */
[----:B------:R-:W1:Y:S11]  /*0850*/  FENCE.VIEW.ASYNC.S ;  /* 0x00000000000073c6 */ /* 0x000e760000000000 */
[----:B-1----:R1:W1:Y:S01]  /*0860*/  SYNCS.EXCH.64 URZ, [UR4+0x80], UR8 ;  /* 0x0000800804ff75b2 */ /* 0x0022620008000100 */
        /* <DEDUP_REMOVED lines=8> */
.L_x_11:
[----:B------:R-:W2:Y:S01]  /*08f0*/  SHFL.IDX PT, R2, R46, RZ, 0x1f ;  /* 0x00001fff2e027589 */ /* 0x000ea200000e0000 */
[----:B------:R-:W-:Y:S01]  /*0900*/  NOP ;  /* 0x0000000000007918 */ /* 0x000fe20000000000 */
[----:B--2---:R-:W-:-:S13]  /*0910*/  ISETP.NE.AND P0, PT, R2, 0x3, PT ;  /* 0x000000030200780c */ /* 0x004fda0003f05270 */
[----:B------:R-:W-:Y:S05]  /*0920*/  @P0 BRA `(.L_x_12) ;  /* 0x0000000000300947 */ /* 0x000fea0003800000 */
[----:B-1----:R-:W1:Y:S01]  /*0930*/  S2UR UR4, SR_CgaCtaId ;  /* 0x00000000000479c3 */ /* 0x002e620000008800 */
[----:B------:R-:W-:Y:S01]  /*0940*/  UMOV UR6, 0x400 ;  /* 0x0000040000067882 */ /* 0x000fe20000000000 */
[----:B------:R-:W-:Y:S01]  /*0950*/  UMOV UR5, 0x20 ;  /* 0x0000002000057882 */ /* 0x000fe20000000000 */
[----:B------:R-:W-:Y:S01]  /*0960*/  ELECT P0, URZ, PT ;  /* 0x0000000000ff782f */ /* 0x000fe20003800000 */
[----:B-1----:R-:W-:Y:S02]  /*0970*/  ULEA UR6, UR4, UR6, 0x18 ;  /* 0x0000000604067291 */ /* 0x002fe4000f8ec0ff */
[----:B------:R-:W-:-:S04]  /*0980*/  UIADD3 UR4, UPT, UPT, -UR5, 0x100000, URZ ;  /* 0x0010000005047890 */ /* 0x000fc8000fffe1ff */
[----:B------:R-:W-:Y:S02]  /*0990*/  USHF.L.U32 UR5, UR4, 0xb, URZ ;  /* 0x0000000b04057899 */ /* 0x000fe400080006ff */
[----:B------:R-:W-:Y:S01]  /*09a0*/  USHF.L.U32 UR4, UR4, 0x1, URZ ;  /* 0x0000000104047899 */ /* 0x000fe200080006ff */
[----:B------:R-:W1:Y:S11]  /*09b0*/  FENCE.VIEW.ASYNC.S ;  /* 0x00000000000073c6 */ /* 0x000e760000000000 */
[----:B-1----:R2:W1:Y:S01]  /*09c0*/  SYNCS.EXCH.64 URZ, [UR6+0xc0], UR4 ;  /* 0x0000c00406ff75b2 */ /* 0x0024620008000100 */
[----:B------:R2:W1:Y:S02]  /*09d0*/  SYNCS.EXCH.64 URZ, [UR6+0xc8], UR4 ;  /* 0x0000c80406ff75b2 */ /* 0x0004640008000100 */
[----:B--2---:R-:W-:Y:S01]  /*09e0*/  NOP ;  /* 0x0000000000007918 */ /* 0x004fe20000000000 */
.L_x_12:
[----:B------:R-:W2:Y:S01]  /*09f0*/  SHFL.IDX PT, R2, R46, RZ, 0x1f ;  /* 0x00001fff2e027589 */ /* 0x000ea200000e0000 */
[----:B------:R-:W-:Y:S01]  /*0a00*/  NOP ;  /* 0x0000000000007918 */ /* 0x000fe20000000000 */
[----:B--2---:R-:W-:-:S13]  /*0a10*/  ISETP.NE.AND P0, PT, R2, 0x4, PT ;  /* 0x000000040200780c */ /* 0x004fda0003f05270 */
[----:B------:R-:W-:Y:S05]  /*0a20*/  @P0 BRA `(.L_x_13) ;  /* 0x00000000004c0947 */ /* 0x000fea0003800000 */
[----:B-1----:R-:W1:Y:S01]  /*0a30*/  S2UR UR6, SR_CgaCtaId ;  /* 0x00000000000679c3 */ /* 0x002e620000008800 */
[----:B------:R-:W-:Y:S01]  /*0a40*/  UMOV UR4, 0x3a0 ;  /* 0x000003a000047882 */ /* 0x000fe20000000000 */
[----:B------:R-:W-:Y:S01]  /*0a50*/  UMOV UR5, 0x400 ;  /* 0x0000040000057882 */ /* 0x000fe20000000000 */
[----:B------:R-:W-:Y:S01]  /*0a60*/  USEL UR4, UR4, 0x320, UP3 ;  /* 0x0000032004047887 */ /* 0x000fe20009800000 */
[----:B------:R-:W-:Y:S01]  /*0a70*/  UMOV UR8, 0x1 ;  /* 0x0000000100087882 */ /* 0x000fe20000000000 */
[----:B------:R-:W-:Y:S01]  /*0a80*/  ELECT P0, URZ, PT ;  /* 0x0000000000ff782f */ /* 0x000fe20003800000 */
[----:B------:R-:W-:-:S04]  /*0a90*/  UIADD3 UR8, UPT, UPT, -UR8, 0x100000, URZ ;  /* 0x0010000008087890 */ /* 0x000fc8000fffe1ff */
[----:B------:R-:W-:Y:S02]  /*0aa0*/  USHF.L.U32 UR9, UR8, 0xb, URZ ;  /* 0x0000000b08097899 */ /* 0x000fe400080006ff */
[----:B------:R-:W-:Y:S02]  /*0ab0*/  USHF.L.U32 UR8, UR8, 0x1, URZ ;  /* 0x0000000108087899 */ /* 0x000fe400080006ff */
[----:B-1----:R-:W-:Y:S02]  /*0ac0*/  ULEA UR6, UR6, UR5, 0x18 ;  /* 0x0000000506067291 */ /* 0x002fe4000f8ec0ff */
[----:B------:R-:W-:-:S04]  /*0ad0*/  UIADD3 UR4, UPT, UPT, -UR4, 0x100000, URZ ;  /* 0x0010000004047890 */ /* 0x000fc8000fffe1ff */
[----:B------:R-:W-:Y:S02]  /*0ae0*/  USHF.L.U32 UR5, UR4, 0xb, URZ ;  /* 0x0000000b04057899 */ /* 0x000fe400080006ff */
[----:B------:R-:W-:Y:S01]  /*0af0*/  USHF.L.U32 UR4, UR4, 0x1, URZ ;  /* 0x0000000104047899 */ /* 0x000fe200080006ff */
[----:B------:R-:W1:Y:S03]  /*0b00*/  FENCE.VIEW.ASYNC.S ;  /* 0x00000000000073c6 */ /* 0x000e660000000000 */
[----:B-1----:R2:W1:Y:S08]  /*0b10*/  SYNCS.EXCH.64 URZ, [UR6+0xd0], UR8 ;  /* 0x0000d00806ff75b2 */ /* 0x0024700008000100 */
[----:B------:R2:W1:Y:S01]  /*0b20*/  SYNCS.EXCH.64 URZ, [UR6+0xe0], UR4 ;  /* 0x0000e00406ff75b2 */ /* 0x0004620008000100 */
[----:B------:R2:W1:Y:S01]  /*0b30*/  SYNCS.EXCH.64 URZ, [UR6+0xd8], UR8 ;  /* 0x0000d80806ff75b2 */ /* 0x0004620008000100 */
[----:B------:R2:W1:Y:S02]  /*0b40*/  SYNCS.EXCH.64 URZ, [UR6+0xe8], UR4 ;  /* 0x0000e80406ff75b2 */ /* 0x0004640008000100 */
[----:B--2---:R-:W-:Y:S01]  /*0b50*/  NOP ;  /* 0x0000000000007918 */ /* 0x004fe20000000000 */
.L_x_13:
[----:B------:R-:W2:Y:S01]  /*0b60*/  SHFL.IDX PT, R2, R46, RZ, 0x1f ;  /* 0x00001fff2e027589 */ /* 0x000ea200000e0000 */
[----:B------:R-:W-:Y:S01]  /*0b70*/  NOP ;  /* 0x0000000000007918 */ /* 0x000fe20000000000 */
[----:B--2---:R-:W-:-:S13]  /*0b80*/  ISETP.NE.AND P0, PT, R2, 0x5, PT ;  /* 0x000000050200780c */ /* 0x004fda0003f05270 */
[----:B------:R-:W-:Y:S05]  /*0b90*/  @P0 BRA `(.L_x_14) ;  /* 0x0000000000580947 */ /* 0x000fea0003800000 */
[----:B-1----:R-:W1:Y:S01]  /*0ba0*/  S2UR UR4, SR_CgaCtaId ;  /* 0x00000000000479c3 */ /* 0x002e620000008800 */
        /* <DEDUP_REMOVED lines=19> */
[----:B------:R2:W1:Y:S02]  /*0ce0*/  SYNCS.EXCH.64 URZ, [UR4+0x128], UR6 ;  /* 0x0001280604ff75b2 */ /* 0x0004640008000100 */
[----:B--2---:R-:W-:Y:S01]  /*0cf0*/  NOP ;  /* 0x0000000000007918 */ /* 0x004fe20000000000 */
.L_x_14:
[----:B------:R-:W2:Y:S01]  /*0d00*/  SHFL.IDX PT, R2, R46, RZ, 0x1f ;  /* 0x00001fff2e027589 */ /* 0x000ea200000e0000 */
[----:B------:R-:W-:Y:S01]  /*0d10*/  NOP ;  /* 0x0000000000007918 */ /* 0x000fe20000000000 */
[----:B--2---:R-:W-:-:S13]  /*0d20*/  ISETP.NE.AND P0, PT, R2, 0x3, PT ;  /* 0x000000030200780c */ /* 0x004fda0003f05270 */
[----:B------:R-:W-:Y:S05]  /*0d30*/  @P0 BRA `(.L_x_15) ;  /* 0x0000000000380947 */ /* 0x000fea0003800000 */
[----:B------:R-:W2:Y:S01]  /*0d40*/  S2UR UR5, SR_CgaCtaId ;  /* 0x00000000000579c3 */ /* 0x000ea20000008800 */
[----:B-1----:R-:W-:Y:S01]  /*0d50*/  UMOV UR4, 0x400 ;  /* 0x0000040000047882 */ /* 0x002fe20000000000 */
[----:B------:R-:W-:Y:S01]  /*0d60*/  UMOV UR6, 0x20 ;  /* 0x0000002000067882 */ /* 0x000fe20000000000 */
[----:B------:R-:W-:Y:S01]  /*0d70*/  ELECT P0, URZ, PT ;  /* 0x0000000000ff782f */ /* 0x000fe20003800000 */
[----:B------:R-:W-:-:S04]  /*0d80*/  UIADD3 UR6, UPT, UPT, -UR6, 0x100000, URZ ;  /* 0x0010000006067890 */ /* 0x000fc8000fffe1ff */
[----:B------:R-:W-:Y:S02]  /*0d90*/  USHF.L.U32 UR7, UR6, 0xb, URZ ;  /* 0x0000000b06077899 */ /* 0x000fe400080006ff */
[----:B------:R-:W-:Y:S02]  /*0da0*/  USHF.L.U32 UR6, UR6, 0x1, URZ ;  /* 0x0000000106067899 */ /* 0x000fe400080006ff */
[----:B--2---:R-:W-:Y:S01]  /*0db0*/  ULEA UR4, UR5, UR4, 0x18 ;  /* 0x0000000405047291 */ /* 0x004fe2000f8ec0ff */
[----:B------:R-:W1:Y:S11]  /*0dc0*/  FENCE.VIEW.ASYNC.S ;  /* 0x00000000000073c6 */ /* 0x000e760000000000 */
[----:B-1----:R2:W1:Y:S01]  /*0dd0*/  SYNCS.EXCH.64 URZ, [UR4+0x130], UR6 ;  /* 0x0001300604ff75b2 */ /* 0x0024620008000100 */
[----:B------:R2:W1:Y:S01]  /*0de0*/  SYNCS.EXCH.64 URZ, [UR4+0x140], UR6 ;  /* 0x0001400604ff75b2 */ /* 0x0004620008000100 */
[----:B------:R2:W1:Y:S01]  /*0df0*/  SYNCS.EXCH.64 URZ, [UR4+0x138], UR6 ;  /* 0x0001380604ff75b2 */ /* 0x0004620008000100 */
[----:B------:R2:W1:Y:S02]  /*0e00*/  SYNCS.EXCH.64 URZ, [UR4+0x148], UR6 ;  /* 0x0001480604ff75b2 */ /* 0x0004640008000100 */
[----:B--2---:R-:W-:Y:S01]  /*0e10*/  NOP ;  /* 0x0000000000007918 */ /* 0x004fe20000000000 */
.L_x_15:
[----:B-1----:R-:W1:Y:S01]  /*0e20*/  LDCU UR4, c[0x0][0x36c] ;  /* 0x00006d80ff0477ac */ /* 0x002e620008000800 */
[----:B------:R-:W-:Y:S01]  /*0e30*/  ISETP.NE.OR P3, PT, R0, 0x2, !P3 ;  /* 0x000000020000780c */ /* 0x000fe20005f65670 */
[----:B------:R-:W-:Y:S01]  /*0e40*/  NOP ;  /* 0x0000000000007918 */ /* 0x000fe20000000000 */
[----:B------:R-:W-:Y:S01]  /*0e50*/  LOP3.LUT R0, R57, 0x1f, RZ, 0xc0, !PT ;  /* 0x0000001f39007812 */ /* 0x000fe200078ec0ff */
[----:B------:R-:W-:Y:S02]  /*0e60*/  UISETP.NE.AND UP4, UPT, UR17, URZ, UPT ;  /* 0x000000ff1100728c */ /* 0x000fe4000bf85270 */
[----:B-1----:R-:W-:-:S09]  /*0e70*/  UISETP.EQ.U32.AND UP5, UPT, UR4, 0x1, UPT ;  /* 0x000000010400788c */ /* 0x002fd2000bfa2070 */
[----:B------:R-:W-:Y:S05]  /*0e80*/  BRA.U !UP5, `(.L_x_16) ;  /* 0x000000010d087547 */ /* 0x000fea000b800000 */
[----:B---34-:R-:W-:Y:S01]  /*0e90*/  UCGABAR_ARV ;  /* 0x00000000000079c7 */ /* 0x018fe20008000000 */
[----:B------:R-:W-:Y:S05]  /*0ea0*/  BRA `(.L_x_17) ;  /* 0x0000000000047947 */ /* 0x000fea0003800000 */
.L_x_16:
[----:B---34-:R-:W-:Y:S01]  /*0eb0*/  NOP ;  /* 0x0000000000007918 */ /* 0x018fe20000000000 */
.L_x_17:
[----:B------:R-:W1:Y:S01]  /*0ec0*/  S2UR UR16, SR_CTAID.X ;  /* 0x00000000001079c3 */ /* 0x000e620000002500 */
[----:B------:R-:W-:-:S05]  /*0ed0*/  CS2R.32 R48, SR_CgaSize ;  /* 0x0000000000307805 */ /* 0x000fca0000008a00 */
[----:B------:R-:W-:-:S05]  /*0ee0*/  IMAD R48, R48, -0xa0, RZ ;  /* 0xffffff6030307824 */ /* 0x000fca00078e02ff */
[----:B------:R-:W-:-:S14]  /*0ef0*/  R2UR UR5, R48 ;  /* 0x00000000300572ca */ /* 0x000fdc00000e0000 */
[----:B------:R-:W2:Y:S01]  /*0f00*/  LDCU UR5, c[0x0][UR5+0x2b0] ;  /* 0x00005600050577ac */ /* 0x000ea20008000800 */
[----:B------:R-:W-:-:S05]  /*0f10*/  CS2R.32 R48, SR_CgaSize ;  /* 0x0000000000307805 */ /* 0x000fca0000008a00 */
[----:B------:R-:W-:-:S05]  /*0f20*/  IMAD R48, R48, -0xa0, RZ ;  /* 0xffffff6030307824 */ /* 0x000fca00078e02ff */
[----:B------:R-:W-:-:S14]  /*0f30*/  R2UR UR4, R48 ;  /* 0x00000000300472ca */ /* 0x000fdc00000e0000 */
[----:B------:R-:W3:Y:S01]  /*0f40*/  LDCU UR4, c[0x0][UR4+0x2b4] ;  /* 0x00005680040477ac */ /* 0x000ee20008000800 */
[----:B------:R-:W4:Y:S01]  /*0f50*/  S2UR UR20, SR_CTAID.Y ;  /* 0x00000000001479c3 */ /* 0x000f220000002600 */
[----:B------:R-:W-:-:S05]  /*0f60*/  CS2R.32 R48, SR_CgaSize ;  /* 0x0000000000307805 */ /* 0x000fca0000008a00 */
[----:B------:R-:W-:-:S05]  /*0f70*/  IMAD R48, R48, -0xa0, RZ ;  /* 0xffffff6030307824 */ /* 0x000fca00078e02ff */
[----:B------:R-:W-:-:S14]  /*0f80*/  R2UR UR7, R48 ;  /* 0x00000000300772ca */ /* 0x000fdc00000e0000 */
[----:B------:R-:W3:Y:S01]  /*0f90*/  LDCU UR7, c[0x0][UR7+0x2a0] ;  /* 0x00005400070777ac */ /* 0x000ee20008000800 */
[----:B------:R-:W-:-:S05]  /*0fa0*/  CS2R.32 R48, SR_CgaSize ;  /* 0x0000000000307805 */ /* 0x000fca0000008a00 */
[----:B------:R-:W-:-:S05]  /*0fb0*/  IMAD R48, R48, -0xa0, RZ ;  /* 0xffffff6030307824 */ /* 0x000fca00078e02ff */
[----:B------:R-:W-:-:S14]  /*0fc0*/  R2UR UR8, R48 ;  /* 0x00000000300872ca */ /* 0x000fdc00000e0000 */
[----:B------:R-:W3:Y:S01]  /*0fd0*/  LDCU UR8, c[0x0][UR8+0x2a4] ;  /* 0x00005480080877ac */ /* 0x000ee20008000800 */
[----:B------:R-:W3:Y:S01]  /*0fe0*/  S2UR UR9, SR_CgaCtaId ;  /* 0x00000000000979c3 */ /* 0x000ee20000008800 */
[----:B------:R-:W3:Y:S01]  /*0ff0*/  LDCU UR21, c[0x0][0xb24] ;  /* 0x00016480ff1577ac */ /* 0x000ee20008000800 */
[----:B------:R-:W3:Y:S01]  /*1000*/  LDCU UR42, c[0x0][0xb24] ;  /* 0x00016480ff2a77ac */ /* 0x000ee20008000800 */
[----:B-1----:R-:W-:Y:S01]  /*1010*/  I2FP.F32.U32 R3, UR16 ;  /* 0x0000001000037c45 */ /* 0x002fe20008201000 */
[----:B------:R-:W1:Y:S04]  /*1020*/  LDCU UR29, c[0x0][0xb30] ;  /* 0x00016600ff1d77ac */ /* 0x000e680008000800 */
[----:B--2---:R-:W-:Y:S01]  /*1030*/  FMUL R3, R3, UR5 ;  /* 0x0000000503037c20 */ /* 0x004fe20008400000 */
[----:B------:R-:W-:Y:S01]  /*1040*/  UMOV UR34, 0x5 ;  /* 0x0000000500227882 */ /* 0x000fe20000000000 */
[----:B----4-:R-:W-:-:S04]  /*1050*/  I2FP.F32.U32 R2, UR20 ;  /* 0x0000001400027c45 */ /* 0x010fc80008201000 */
[----:B------:R-:W2:Y:S01]  /*1060*/  F2I.U32.TRUNC.NTZ R3, R3 ;  /* 0x0000000300037305 */ /* 0x000ea2000020f000 */
[----:B---3--:R-:W-:Y:S01]  /*1070*/  FMUL R2, R2, UR4 ;  /* 0x0000000402027c20 */ /* 0x008fe20008400000 */
[----:B------:R-:W-:Y:S02]  /*1080*/  ULOP3.LUT UR5, UR9, 0x2, URZ, 0xc0, !UPT ;  /* 0x0000000209057892 */ /* 0x000fe4000f8ec0ff */
[----:B------:R-:W-:-:S04]  /*1090*/  ULOP3.LUT UR50, UR9, 0x1, URZ, 0xc0, !UPT ;  /* 0x0000000109327892 */ /* 0x000fc8000f8ec0ff */
[----:B------:R-:W3:Y:S01]  /*10a0*/  F2I.U32.TRUNC.NTZ R2, R2 ;  /* 0x0000000200027305 */ /* 0x000ee2000020f000 */
[----:B------:R-:W-:Y:S02]  /*10b0*/  UISETP.GT.U32.AND UP0, UPT, UR5, 0xffff, UPT ;  /* 0x0000ffff0500788c */ /* 0x000fe4000bf04070 */
[----:B------:R-:W-:Y:S02]  /*10c0*/  UISETP.GT.U32.AND UP1, UPT, UR50, 0xffff, UPT ;  /* 0x0000ffff3200788c */ /* 0x000fe4000bf24070 */
[----:B------:R-:W-:Y:S01]  /*10d0*/  USEL UR26, UR5, 0xffff, !UP0 ;  /* 0x0000ffff051a7887 */ /* 0x000fe2000c000000 */
[----:B--2---:R-:W-:Y:S01]  /*10e0*/  R2UR UR4, R3 ;  /* 0x00000000030472ca */ /* 0x004fe200000e0000 */
[----:B------:R-:W-:Y:S02]  /*10f0*/  USHF.R.U32.HI UR32, URZ, 0x1, UR9 ;  /* 0x00000001ff207899 */ /* 0x000fe40008011609 */
[----:B------:R-:W-:Y:S02]  /*1100*/  USHF.L.U32 UR31, UR9, 0xa, URZ ;  /* 0x0000000a091f7899 */ /* 0x000fe400080006ff */
[----:B------:R-:W-:-:S02]  /*1110*/  USHF.L.U32 UR30, UR9, 0xc, URZ ;  /* 0x0000000c091e7899 */ /* 0x000fc400080006ff */
[----:B------:R-:W-:Y:S01]  /*1120*/  USEL UR27, UR50, 0xffff, !UP1 ;  /* 0x0000ffff321b7887 */ /* 0x000fe2000c800000 */
[----:B---3--:R-:W-:Y:S02]  /*1130*/  R2UR UR6, R2 ;  /* 0x00000000020672ca */ /* 0x008fe400000e0000 */
[----:B------:R-:W-:-:S03]  /*1140*/  PRMT R2, RZ, 0x7610, R2 ;  /* 0x00007610ff027816 */ /* 0x000fc60000000002 */
[----:B------:R-:W-:-:S04]  /*1150*/  UIADD3 UR5, UPT, UPT, -UR4, URZ, URZ ;  /* 0x000000ff04057290 */ /* 0x000fc8000fffe1ff */
[----:B------:R-:W-:-:S04]  /*1160*/  UIMAD UR5, UR7, UR5, UR16 ;  /* 0x00000005070572a4 */ /* 0x000fc8000f8e0210 */
[----:B------:R-:W-:Y:S02]  /*1170*/  UIADD3 UR4, UPT, UPT, -UR6, URZ, URZ ;  /* 0x000000ff06047290 */ /* 0x000fe4000fffe1ff */
[----:B------:R-:W-:Y:S02]  /*1180*/  IMAD.U32 R48, RZ, RZ, UR5 ;  /* 0x00000005ff307e24 */ /* 0x000fe4000f8e00ff */
[----:B------:R-:W-:-:S06]  /*1190*/  UIMAD UR4, UR8, UR4, UR20 ;  /* 0x00000004080472a4 */ /* 0x000fcc000f8e0214 */
[----:B------:R-:W-:Y:S01]  /*11a0*/  IMAD.U32 R47, RZ, RZ, UR4 ;  /* 0x00000004ff2f7e24 */ /* 0x000fe2000f8e00ff */
[----:B-1----:R-:W-:Y:S06]  /*11b0*/  BRA.U UP4, `(.L_x_18) ;  /* 0x0000000104447547 */ /* 0x002fec000b800000 */
[----:B------:R-:W-:Y:S02]  /*11c0*/  R2UR UR4, R47 ;  /* 0x000000002f0472ca */ /* 0x000fe400000e0000 */
[----:B------:R-:W-:-:S11]  /*11d0*/  R2UR UR6, R48 ;  /* 0x00000000300672ca */ /* 0x000fd600000e0000 */
[----:B------:R-:W-:Y:S02]  /*11e0*/  UISETP.NE.AND UP0, UPT, UR4, URZ, UPT ;  /* 0x000000ff0400728c */ /* 0x000fe4000bf05270 */
[----:B------:R-:W-:Y:S02]  /*11f0*/  UISETP.NE.AND UP1, UPT, UR4, 0x1, UPT ;  /* 0x000000010400788c */ /* 0x000fe4000bf25270 */
[----:B------:R-:W-:Y:S02]  /*1200*/  UISETP.NE.AND UP2, UPT, UR6, URZ, UP0 ;  /* 0x000000ff0600728c */ /* 0x000fe40008745270 */
[----:B------:R-:W-:Y:S02]  /*1210*/  USEL UR4, URZ, 0x2, UP0 ;  /* 0x00000002ff047887 */ /* 0x000fe40008000000 */
[----:B------:R-:W-:Y:S02]  /*1220*/  USEL UR8, URZ, 0x1, UP2 ;  /* 0x00000001ff087887 */ /* 0x000fe40009000000 */
[----:B------:R-:W-:-:S02]  /*1230*/  UISETP.NE.AND UP2, UPT, UR6, URZ, UPT ;  /* 0x000000ff0600728c */ /* 0x000fc4000bf45270 */
[----:B------:R-:W-:Y:S02]  /*1240*/  USEL UR5, URZ, 0x4, UP1 ;  /* 0x00000004ff057887 */ /* 0x000fe40008800000 */
[----:B------:R-:W-:Y:S02]  /*1250*/  UISETP.NE.AND UP0, UPT, UR6, 0x1, UPT ;  /* 0x000000010600788c */ /* 0x000fe4000bf05270 */
[----:B------:R-:W-:Y:S02]  /*1260*/  USEL UR6, URZ, 0x8, UP1 ;  /* 0x00000008ff067887 */ /* 0x000fe40008800000 */
[----:B------:R-:W-:Y:S02]  /*1270*/  USEL UR7, UR5, 0x4, UP2 ;  /* 0x0000000405077887 */ /* 0x000fe40009000000 */
[----:B------:R-:W-:Y:S02]  /*1280*/  USEL UR4, UR4, 0x2, UP0 ;  /* 0x0000000204047887 */ /* 0x000fe40008000000 */
[----:B------:R-:W-:-:S02]  /*1290*/  USEL UR5, UR6, 0x8, UP0 ;  /* 0x0000000806057887 */ /* 0x000fc40008000000 */
[----:B------:R-:W-:-:S04]  /*12a0*/  UIADD3 UR4, UPT, UPT, UR4, UR7, UR8 ;  /* 0x0000000704047290 */ /* 0x000fc8000fffe008 */
[----:B------:R-:W-:-:S06]  /*12b0*/  UIADD3 UR4, UPT, UPT, UR4, UR5, URZ ;  /* 0x0000000504047290 */ /* 0x000fcc000fffe0ff */
[----:B------:R-:W-:-:S07]  /*12c0*/  IMAD.U32 R2, RZ, RZ, UR4 ;  /* 0x00000004ff027e24 */ /* 0x000fce000f8e00ff */
.L_x_18:
[----:B------:R-:W1:Y:S01]  /*12d0*/  S2UR UR36, SR_CTAID.Z ;  /* 0x00000000002479c3 */ /* 0x000e620000002700 */
[----:B------:R-:W-:Y:S01]  /*12e0*/  UISETP.GE.AND UP0, UPT, UR21, 0x1, UPT ;  /* 0x000000011500788c */ /* 0x000fe2000bf06270 */
[----:B------:R-:W-:-:S08]  /*12f0*/  UMOV UR33, 0x3 ;  /* 0x0000000300217882 */ /* 0x000fd00000000000 */
[----:B------:R-:W-:Y:S05]  /*1300*/  BRA.U !UP0, `(.L_x_19) ;  /* 0x0000000108d47547 */ /* 0x000fea000b800000 */
[----:B------:R-:W2:Y:S01]  /*1310*/  LDCU.128 UR12, c[0x0][0xb10] ;  /* 0x00016200ff0c77ac */ /* 0x000ea20008000c00 */
[----:B------:R-:W3:Y:S01]  /*1320*/  LDCU UR6, c[0x0][0x370] ;  /* 0x00006e00ff0677ac */ /* 0x000ee20008000800 */
[----:B------:R-:W4:Y:S01]  /*1330*/  LDCU UR5, c[0x0][0x374] ;  /* 0x00006e80ff0577ac */ /* 0x000f220008000800 */
[----:B------:R-:W1:Y:S01]  /*1340*/  LDCU UR28, c[0x0][0xb0c] ;  /* 0x00016180ff1c77ac */ /* 0x000e620008000800 */
[----:B------:R-:W1:Y:S01]  /*1350*/  LDCU UR4, c[0x0][0xb20] ;  /* 0x00016400ff0477ac */ /* 0x000e620008000800 */
[----:B------:R-:W1:Y:S01]  /*1360*/  LDCU.64 UR8, c[0x0][0xb28] ;  /* 0x00016500ff0877ac */ /* 0x000e620008000a00 */
[----:B--2---:R-:W-:Y:S02]  /*1370*/  UISETP.NE.AND UP0, UPT, UR14, 0x1, UPT ;  /* 0x000000010e00788c */ /* 0x004fe4000bf05270 */
[----:B----4-:R-:W-:Y:S02]  /*1380*/  UIMAD.WIDE.U32 UR10, UR5, UR15, URZ ;  /* 0x0000000f050a72a5 */ /* 0x010fe4000f8e00ff */
[----:B---3--:R-:W-:-:S02]  /*1390*/  UIMAD.WIDE.U32 UR22, UR6, UR12, URZ ;  /* 0x0000000c061672a5 */ /* 0x008fc4000f8e00ff */
[----:B-1----:R-:W-:Y:S02]  /*13a0*/  UISETP.NE.AND UP1, UPT, UR28, 0x1, UPT ;  /* 0x000000011c00788c */ /* 0x002fe4000bf25270 */
[----:B------:R-:W-:Y:S01]  /*13b0*/  UISETP.NE.AND UP2, UPT, UR21, 0x1, UPT ;  /* 0x000000011500788c */ /* 0x000fe2000bf45270 */
[----:B------:R-:W-:Y:S02]  /*13c0*/  UMOV UR10, UR11 ;  /* 0x0000000b000a7c82 */ /* 0x000fe40008000000 */
[----:B------:R-:W-:Y:S01]  /*13d0*/  UMOV UR22, UR23 ;  /* 0x0000001700167c82 */ /* 0x000fe20008000000 */
[----:B------:R-:W-:Y:S02]  /*13e0*/  @UP0 USHF.R.U32.HI UR5, URZ, UR4, UR10 ;  /* 0x00000004ff050299 */ /* 0x000fe4000801160a */
[----:B------:R-:W-:Y:S02]  /*13f0*/  UIMAD.WIDE.U32 UR24, UR20, UR15, URZ ;  /* 0x0000000f141872a5 */ /* 0x000fe4000f8e00ff */
[----:B------:R-:W-:-:S02]  /*1400*/  UIMAD.WIDE.U32 UR10, UR5, UR8, URZ ;  /* 0x00000008050a72a5 */ /* 0x000fc4000f8e00ff */
[----:B------:R-:W-:Y:S02]  /*1410*/  @UP1 USHF.R.U32.HI UR6, URZ, UR13, UR22 ;  /* 0x0000000dff061299 */ /* 0x000fe40008011616 */
[----:B------:R-:W-:Y:S02]  /*1420*/  UIMAD.WIDE.U32 UR18, UR16, UR12, URZ ;  /* 0x0000000c101272a5 */ /* 0x000fe4000f8e00ff */
[----:B------:R-:W-:Y:S01]  /*1430*/  UIMAD.WIDE.U32 UR22, UR6, UR8, URZ ;  /* 0x00000008061672a5 */ /* 0x000fe2000f8e00ff */
[----:B------:R-:W-:Y:S01]  /*1440*/  UMOV UR24, UR25 ;  /* 0x0000001900187c82 */ /* 0x000fe20008000000 */
[----:B------:R-:W-:Y:S01]  /*1450*/  UMOV UR10, UR11 ;  /* 0x0000000b000a7c82 */ /* 0x000fe20008000000 */
[----:B------:R-:W-:Y:S02]  /*1460*/  USHF.R.U32.HI UR24, URZ, UR4, UR24 ;  /* 0x00000004ff187299 */ /* 0x000fe40008011618 */
[----:B------:R-:W-:Y:S02]  /*1470*/  @UP2 USHF.R.U32.HI UR5, URZ, UR9, UR10 ;  /* 0x00000009ff052299 */ /* 0x000fe4000801160a */
[----:B------:R-:W-:Y:S01]  /*1480*/  UMOV UR7, UR23 ;  /* 0x0000001700077c82 */ /* 0x000fe20008000000 */
[----:B------:R-:W-:Y:S01]  /*1490*/  UMOV UR18, UR19 ;  /* 0x0000001300127c82 */ /* 0x000fe20008000000 */
[----:B------:R-:W-:-:S02]  /*14a0*/  @UP2 USHF.R.U32.HI UR6, URZ, UR9, UR7 ;  /* 0x00000009ff062299 */ /* 0x000fc40008011607 */
[----:B------:R-:W-:Y:S02]  /*14b0*/  USHF.R.U32.HI UR18, URZ, UR13, UR18 ;  /* 0x0000000dff127299 */ /* 0x000fe40008011612 */
[----:B------:R-:W-:Y:S02]  /*14c0*/  USEL UR4, UR20, UR24, !UP0 ;  /* 0x0000001814047287 */ /* 0x000fe4000c000000 */
[----:B------:R-:W-:Y:S02]  /*14d0*/  UIMAD UR7, UR5, UR21, URZ ;  /* 0x00000015050772a4 */ /* 0x000fe4000f8e02ff */
[----:B------:R-:W-:Y:S02]  /*14e0*/  USEL UR5, UR16, UR18, !UP1 ;  /* 0x0000001210057287 */ /* 0x000fe4000c800000 */
[----:B------:R-:W-:Y:S02]  /*14f0*/  UIMAD UR12, UR6, UR21, URZ ;  /* 0x00000015060c72a4 */ /* 0x000fe4000f8e02ff */
[----:B------:R-:W-:-:S02]  /*1500*/  UISETP.GE.AND UP0, UPT, UR4, UR7, UPT ;  /* 0x000000070400728c */ /* 0x000fc4000bf06270 */
[----:B------:R-:W-:Y:S02]  /*1510*/  UIMAD.WIDE.U32 UR10, UR4, UR8, URZ ;  /* 0x00000008040a72a5 */ /* 0x000fe4000f8e00ff */
[----:B------:R-:W-:Y:S02]  /*1520*/  UISETP.GE.OR UP0, UPT, UR5, UR12, UP0 ;  /* 0x0000000c0500728c */ /* 0x000fe40008706670 */
[----:B------:R-:W-:Y:S02]  /*1530*/  UIMAD.WIDE.U32 UR12, UR5, UR8, URZ ;  /* 0x00000008050c72a5 */ /* 0x000fe4000f8e00ff */
[----:B------:R-:W-:Y:S01]  /*1540*/  UIADD3 UR10, UPT, UPT, -UR4, URZ, URZ ;  /* 0x000000ff040a7290 */ /* 0x000fe2000fffe1ff */
[----:B------:R-:W-:Y:S01]  /*1550*/  UMOV UR8, UR11 ;  /* 0x0000000b00087c82 */ /* 0x000fe20008000000 */
[----:B------:R-:W-:Y:S02]  /*1560*/  UIADD3 UR11, UPT, UPT, -UR5, URZ, URZ ;  /* 0x000000ff050b7290 */ /* 0x000fe4000fffe1ff */
[----:B------:R-:W-:-:S03]  /*1570*/  USHF.R.U32.HI UR8, URZ, UR9, UR8 ;  /* 0x00000009ff087299 */ /* 0x000fc60008011608 */
[----:B------:R-:W-:Y:S01]  /*1580*/  @!UP0 UMOV UR7, UR13 ;  /* 0x0000000d00078c82 */ /* 0x000fe20008000000 */
[----:B------:R-:W-:Y:S02]  /*1590*/  UIMAD UR20, UR14, UR10, UR20 ;  /* 0x0000000a0e1472a4 */ /* 0x000fe4000f8e0214 */
[----:B------:R-:W-:Y:S02]  /*15a0*/  USEL UR8, UR4, UR8, !UP2 ;  /* 0x0000000804087287 */ /* 0x000fe4000d000000 */
[----:B------:R-:W-:Y:S02]  /*15b0*/  @!UP0 USHF.R.U32.HI UR7, URZ, UR9, UR7 ;  /* 0x00000009ff078299 */ /* 0x000fe40008011607 */
[----:B------:R-:W-:Y:S02]  /*15c0*/  UIADD3 UR9, UPT, UPT, -UR8, URZ, URZ ;  /* 0x000000ff08097290 */ /* 0x000fe4000fffe1ff */
[----:B------:R-:W-:Y:S02]  /*15d0*/  @!UP0 USEL UR7, UR5, UR7, !UP2 ;  /* 0x0000000705078287 */ /* 0x000fe4000d000000 */
[----:B------:R-:W-:-:S02]  /*15e0*/  UIMAD UR9, UR21, UR9, UR4 ;  /* 0x00000009150972a4 */ /* 0x000fc4000f8e0204 */
[----:B------:R-:W-:Y:S02]  /*15f0*/  @!UP0 UIADD3 UR8, UPT, UPT, UR8, -UR7, URZ ;  /* 0x8000000708088290 */ /* 0x000fe4000fffe0ff */
[----:B------:R-:W-:Y:S02]  /*1600*/  @!UP0 UIMAD UR6, UR9, UR6, UR7 ;  /* 0x00000006090682a4 */ /* 0x000fe4000f8e0207 */
[----:B------:R-:W-:Y:S02]  /*1610*/  @!UP0 UIMAD UR4, UR8, UR21, UR5 ;  /* 0x00000015080482a4 */ /* 0x000fe4000f8e0205 */
[----:B------:R-:W-:Y:S02]  /*1620*/  UIMAD UR16, UR28, UR11, UR16 ;  /* 0x0000000b1c1072a4 */ /* 0x000fe4000f8e0210 */
[----:B------:R-:W-:Y:S01]  /*1630*/  UIMAD UR20, UR4, UR14, UR20 ;  /* 0x0000000e041472a4 */ /* 0x000fe2000f8e0214 */
[----:B------:R-:W-:Y:S02]  /*1640*/  @!UP0 UMOV UR5, UR6 ;  /* 0x0000000600058c82 */ /* 0x000fe40008000000 */
[----:B------:R-:W-:-:S12]  /*1650*/  UIMAD UR16, UR5, UR28, UR16 ;  /* 0x0000001c051072a4 */ /* 0x000fd8000f8e0210 */
.L_x_19:
[----:B------:R-:W-:Y:S02]  /*1660*/  UISETP.NE.AND UP1, UPT, UR29, 0x1, UPT ;  /* 0x000000011d00788c */ /* 0x000fe4000bf25270 */
[----:B------:R-:W-:Y:S02]  /*1670*/  ULOP3.LUT UR27, UR27, 0xffff, URZ, 0xc0, !UPT ;  /* 0x0000ffff1b1b7892 */ /* 0x000fe4000f8ec0ff */
[----:B------:R-:W-:Y:S02]  /*1680*/  ULOP3.LUT UR26, UR26, 0xffff, URZ, 0xc0, !UPT ;  /* 0x0000ffff1a1a7892 */ /* 0x000fe4000f8ec0ff */
[----:B------:R-:W-:Y:S02]  /*1690*/  UISETP.NE.AND UP0, UPT, UR17, 0x2, UPT ;  /* 0x000000021100788c */ /* 0x000fe4000bf05270 */
[----:B------:R-:W-:Y:S02]  /*16a0*/  ULOP3.LUT UR31, UR31, 0x800, URZ, 0xc0, !UPT ;  /* 0x000008001f1f7892 */ /* 0x000fe4000f8ec0ff */
[----:B------:R-:W-:-:S02]  /*16b0*/  ULOP3.LUT UR30, UR30, 0x1000, URZ, 0xc0, !UPT ;  /* 0x000010001e1e7892 */ /* 0x000fc4000f8ec0ff */
[----:B------:R-:W-:Y:S02]  /*16c0*/  USHF.L.U32 UR27, UR34, UR27, URZ ;  /* 0x0000001b221b7299 */ /* 0x000fe400080006ff */
[----:B------:R-:W-:Y:S01]  /*16d0*/  USHF.L.U32 UR26, UR33, UR26, URZ ;  /* 0x0000001a211a7299 */ /* 0x000fe200080006ff */
[----:B------:R-:W-:Y:S11]  /*16e0*/  BRA.U UP1, `(.L_x_20) ;  /* 0x0000000101447547 */ /* 0x000ff6000b800000 */
[----:B------:R-:W2:Y:S01]  /*16f0*/  LDCU.128 UR8, c[0x0][0xb10] ;  /* 0x00016200ff0877ac */ /* 0x000ea20008000c00 */
[----:B------:R-:W3:Y:S01]  /*1700*/  LDCU UR12, c[0x0][0xb0c] ;  /* 0x00016180ff0c77ac */ /* 0x000ee20008000800 */
[----:B------:R-:W4:Y:S01]  /*1710*/  LDCU UR13, c[0x0][0xb20] ;  /* 0x00016400ff0d77ac */ /* 0x000f220008000800 */
[----:B--2---:R-:W-:Y:S02]  /*1720*/  UIMAD.WIDE.U32 UR6, UR16, UR8, URZ ;  /* 0x00000008100672a5 */ /* 0x004fe4000f8e00ff */
[----:B------:R-:W-:Y:S02]  /*1730*/  UIMAD.WIDE.U32 UR4, UR20, UR11, URZ ;  /* 0x0000000b140472a5 */ /* 0x000fe4000f8e00ff */
[----:B---3--:R-:W-:Y:S02]  /*1740*/  UISETP.NE.AND UP2, UPT, UR12, 0x1, UPT ;  /* 0x000000010c00788c */ /* 0x008fe4000bf45270 */
[----:B------:R-:W-:Y:S01]  /*1750*/  UISETP.NE.AND UP1, UPT, UR10, 0x1, UPT ;  /* 0x000000010a00788c */ /* 0x000fe2000bf25270 */
[----:B------:R-:W-:-:S02]  /*1760*/  UMOV UR6, UR7 ;  /* 0x0000000700067c82 */ /* 0x000fc40008000000 */
[----:B------:R-:W-:Y:S01]  /*1770*/  UMOV UR4, UR5 ;  /* 0x0000000500047c82 */ /* 0x000fe20008000000 */
[----:B------:R-:W-:Y:S02]  /*1780*/  USHF.R.U32.HI UR6, URZ, UR9, UR6 ;  /* 0x00000009ff067299 */ /* 0x000fe40008011606 */
[----:B----4-:R-:W-:Y:S02]  /*1790*/  USHF.R.U32.HI UR4, URZ, UR13, UR4 ;  /* 0x0000000dff047299 */ /* 0x010fe40008011604 */
[----:B------:R-:W-:Y:S02]  /*17a0*/  USEL UR5, UR16, UR6, !UP2 ;  /* 0x0000000610057287 */ /* 0x000fe4000d000000 */
[----:B------:R-:W-:-:S04]  /*17b0*/  USEL UR4, UR20, UR4, !UP1 ;  /* 0x0000000414047287 */ /* 0x000fc8000c800000 */
[----:B------:R-:W-:Y:S02]  /*17c0*/  UIADD3 UR6, UPT, UPT, UR5, -UR4, URZ ;  /* 0x8000000405067290 */ /* 0x000fe4000fffe0ff */
[----:B------:R-:W-:Y:S02]  /*17d0*/  UIADD3 UR4, UPT, UPT, -UR5, UR4, URZ ;  /* 0x0000000405047290 */ /* 0x000fe4000fffe1ff */
[----:B------:R-:W-:Y:S02]  /*17e0*/  UIMAD UR20, UR6, UR10, UR20 ;  /* 0x0000000a061472a4 */ /* 0x000fe4000f8e0214 */
[----:B------:R-:W-:-:S12]  /*17f0*/  UIMAD UR16, UR4, UR12, UR16 ;  /* 0x0000000c041072a4 */ /* 0x000fd8000f8e0210 */
.L_x_20:
[----:B------:R-:W-:Y:S05]  /*1800*/  BRA.U !UP5, `(.L_x_21) ;  /* 0x000000010d0c7547 */ /* 0x000fea000b800000 */
[----:B------:R-:W-:Y:S01]  /*1810*/  UCGABAR_WAIT ;  /* 0x0000000000007dc7 */ /* 0x000fe20008000000 */
[----:B------:R-:W-:Y:S01]  /*1820*/  CCTL.IVALL ;  /* 0x00000000ff00798f */ /* 0x000fe20002000000 */
[----:B------:R-:W-:Y:S05]  /*1830*/  BRA `(.L_x_22) ;  /* 0x0000000000047947 */ /* 0x000fea0003800000 */
.L_x_21:
[----:B------:R-:W-:Y:S06]  /*1840*/  BAR.SYNC.DEFER_BLOCKING 0x0 ;  /* 0x0000000000007b1d */ /* 0x000fec0000010000 */
.L_x_22:
[----:B------:R-:W-:Y:S05]  /*1850*/  BRA.U UP0, `(.L_x_23) ;  /* 0x00000015006c7547 */ /* 0x000fea000b800000 */
[----:B------:R-:W2:Y:S01]  /*1860*/  LDCU UR7, c[0x0][0x38c] ;  /* 0x00007180ff0777ac */ /* 0x000ea20008000800 */
[----:B------:R-:W3:Y:S01]  /*1870*/  S2UR UR8, SR_CgaCtaId ;  /* 0x00000000000879c3 */ /* 0x000ee20000008800 */
[----:B------:R-:W-:Y:S01]  /*1880*/  PLOP3.LUT P1, PT, PT, PT, UP3, 0x80, 0x8 ;  /* 0x000000000008781c */ /* 0x000fe20003f2f038 */
[----:B------:R-:W-:Y:S01]  /*1890*/  IMAD.MOV.U32 R12, RZ, RZ, 0x1 ;  /* 0x00000001ff0c7424 */ /* 0x000fe200078e00ff */
[----:B------:R-:W-:Y:S01]  /*18a0*/  UISETP.NE.AND UP0, UPT, UR17, URZ, UPT ;  /* 0x000000ff1100728c */ /* 0x000fe2000bf05270 */
[----:B------:R-:W-:Y:S01]  /*18b0*/  ISETP.EQ.OR P2, PT, R0, RZ, P3 ;  /* 0x000000ff0000720c */ /* 0x000fe20001f42670 */
[----:B------:R-:W-:Y:S01]  /*18c0*/  UMOV UR21, 0x400 ;  /* 0x0000040000157882 */ /* 0x000fe20000000000 */
[----:B------:R-:W-:Y:S01]  /*18d0*/  USHF.L.U32 UR5, UR32, 0x5, URZ ;  /* 0x0000000520057899 */ /* 0x000fe200080006ff */
[----:B------:R-:W-:Y:S01]  /*18e0*/  PLOP3.LUT P1, PT, P1, PT, PT, 0x8, 0x80 ;  /* 0x000000000080781c */ /* 0x000fe20000f2e170 */
[----:B------:R-:W-:Y:S01]  /*18f0*/  USEL UR25, UR48, 0x2, UP0 ;  /* 0x0000000230197887 */ /* 0x000fe20008000000 */
[----:B------:R-:W-:Y:S01]  /*1900*/  CS2R R10, SRZ ;  /* 0x00000000000a7805 */ /* 0x000fe2000001ff00 */
[----:B------:R-:W-:Y:S01]  /*1910*/  IMAD.MOV.U32 R9, RZ, RZ, RZ ;  /* 0x000000ffff097224 */ /* 0x000fe200078e00ff */
[----:B------:R-:W4:Y:S01]  /*1920*/  LDCU UR43, c[0x0][0x370] ;  /* 0x00006e00ff2b77ac */ /* 0x000f220008000800 */
[----:B------:R-:W-:Y:S01]  /*1930*/  IMAD.MOV.U32 R8, RZ, RZ, 0x1 ;  /* 0x00000001ff087424 */ /* 0x000fe200078e00ff */
[----:B------:R-:W1:Y:S01]  /*1940*/  LDCU.64 UR28, c[0x0][0x348] ;  /* 0x00006900ff1c77ac */ /* 0x000e620008000a00 */
[----:B--2---:R-:W-:-:S02]  /*1950*/  UIADD3 UR6, UPT, UPT, UR7, 0x3f, URZ ;  /* 0x0000003f07067890 */ /* 0x004fc4000fffe0ff */
[----:B------:R-:W-:Y:S02]  /*1960*/  UIADD3 UR49, UPT, UPT, UR7, 0x7e, URZ ;  /* 0x0000007e07317890 */ /* 0x000fe4000fffe0ff */
[----:B------:R-:W-:Y:S02]  /*1970*/  USHF.R.S32.HI UR4, URZ, 0x1f, UR6 ;  /* 0x0000001fff047899 */ /* 0x000fe40008011406 */
[----:B---3--:R-:W-:Y:S02]  /*1980*/  ULEA UR21, UR8, UR21, 0x18 ;  /* 0x0000001508157291 */ /* 0x008fe4000f8ec0ff */
[----:B------:R-:W-:Y:S02]  /*1990*/  ULEA.HI UR4, UR4, UR6, URZ, 0x6 ;  /* 0x0000000604047291 */ /* 0x000fe4000f8f30ff */
[----:B------:R-:W-:Y:S02]  /*19a0*/  UIADD3 UR6, UPT, UPT, UR7, -0x1, URZ ;  /* 0xffffffff07067890 */ /* 0x000fe4000fffe0ff */
[----:B------:R-:W-:-:S02]  /*19b0*/  USHF.R.S32.HI UR45, URZ, 0x6, UR4 ;  /* 0x00000006ff2d7899 */ /* 0x000fc40008011404 */
[----:B------:R-:W-:Y:S02]  /*19c0*/  UISETP.GE.U32.AND UP1, UPT, UR6, -0x7f, UPT ;  /* 0xffffff810600788c */ /* 0x000fe4000bf26070 */
[----:B------:R-:W-:Y:S02]  /*19d0*/  UISETP.LT.U32.AND UP0, UPT, UR45, 0x8, UPT ;  /* 0x000000082d00788c */ /* 0x000fe4000bf01070 */
[----:B------:R-:W-:Y:S02]  /*19e0*/  ULEA UR38, UR31, UR21, 0x1 ;  /* 0x000000151f267291 */ /* 0x000fe4000f8e08ff */
[----:B------:R-:W-:Y:S02]  /*19f0*/  USEL UR44, UR45, 0x8, UP0 ;  /* 0x000000082d2c7887 */ /* 0x000fe40008000000 */
[----:B------:R-:W-:Y:S02]  /*1a00*/  ULEA UR37, UR30, UR21, 0x1 ;  /* 0x000000151e257291 */ /* 0x000fe4000f8e08ff */
[----:B------:R-:W-:-:S02]  /*1a10*/  UIADD3 UR24, UPT, UPT, UR44, -0x1, URZ ;  /* 0xffffffff2c187890 */ /* 0x000fc4000fffe0ff */
[----:B------:R-:W-:Y:S01]  /*1a20*/  @UP1 UIADD3 UR24, UPT, UPT, UR44, URZ, URZ ;  /* 0x000000ff2c181290 */ /* 0x000fe2000fffe0ff */
[----:B------:R-:W2:Y:S01]  /*1a30*/  LDCU UR41, c[0x0][0x374] ;  /* 0x00006e80ff2977ac */ /* 0x000ea20008000800 */
[----:B------:R-:W-:Y:S02]  /*1a40*/  ULOP3.LUT UR47, UR5, 0x20, URZ, 0xe2, !UPT ;  /* 0x00000020052f7892 */ /* 0x000fe4000f8ee2ff */
[----:B------:R-:W-:Y:S02]  /*1a50*/  UIADD3 UR38, UPT, UPT, UR38, 0x4400, URZ ;  /* 0x0000440026267890 */ /* 0x000fe4000fffe0ff */
[----:B------:R-:W-:Y:S02]  /*1a60*/  UIADD3 UR37, UPT, UPT, UR37, 0x14400, URZ ;  /* 0x0001440025257890 */ /* 0x000fe4000fffe0ff */
[----:B------:R-:W-:Y:S02]  /*1a70*/  UIADD3 UR46, UPT, UPT, UR45, -UR44, URZ ;  /* 0x8000002c2d2e7290 */ /* 0x000fe4000fffe0ff */
[----:B------:R-:W-:Y:S01]  /*1a80*/  UIADD3 UR24, UPT, UPT, UR24, 0x1, URZ ;  /* 0x0000000118187890 */ /* 0x000fe2000fffe0ff */
[----:B-1--4-:R-:W-:-:S11]  /*1a90*/  UMOV UR7, URZ ;  /* 0x000000ff00077c82 */ /* 0x012fd60008000000 */
.L_x_43:
[----:B------:R-:W1:Y:S02]  /*1aa0*/  S2UR UR4, SR_CgaCtaId ;  /* 0x00000000000479c3 */ /* 0x000e640000008800 */
[----:B-1----:R-:W-:-:S09]  /*1ab0*/  UISETP.NE.AND UP0, UPT, UR4, URZ, UPT ;  /* 0x000000ff0400728c */ /* 0x002fd2000bf05270 */
[----:B------:R-:W-:Y:S05]  /*1ac0*/  BRA.U UP0, `(.L_x_24) ;  /* 0x0000000100287547 */ /* 0x000fea000b800000 */
[----:B------:R-:W-:Y:S02]  /*1ad0*/  LEA R0, R9, UR21, 0x3 ;  /* 0x0000001509007c11 */ /* 0x000fe4000f8e18ff */
[----:B------:R-:W-:-:S04]  /*1ae0*/  SHF.L.U32 R2, R8, 0x1f, RZ ;  /* 0x0000001f08027819 */ /* 0x000fc800000006ff */
[----:B------:R-:W1:Y:S02]  /*1af0*/  SYNCS.PHASECHK.TRANS64.TRYWAIT P0, [R0+URZ+0x140], R2 ;  /* 0x00014002000075a7 */ /* 0x000e6400080011ff */
[----:B-1----:R-:W-:Y:S05]  /*1b00*/  @!P0 BRA `(.L_x_25) ;  /* 0x0000006c00cc8947 */ /* 0x002fea0003800000 */
.L_x_143:
[----:B------:R-:W-:Y:S01]  /*1b10*/  VIADD R9, R9, 0x1 ;  /* 0x0000000109097836 */ /* 0x000fe20000000000 */
[----:B------:R1:W-:Y:S04]  /*1b20*/  SYNCS.ARRIVE.TRANS64.A1T0 RZ, [R0+URZ+0x130], RZ ;  /* 0x000130ff00ff79a7 */ /* 0x0003e800081000ff */
[----:B------:R-:W-:-:S04]  /*1b30*/  ISETP.NE.AND P0, PT, R9, 0x2, PT ;  /* 0x000000020900780c */ /* 0x000fc80003f05270 */
[----:B------:R-:W-:Y:S02]  /*1b40*/  SEL R9, R9, RZ, P0 ;  /* 0x000000ff09097207 */ /* 0x000fe40000000000 */
[----:B-1----:R-:W-:-:S04]  /*1b50*/  SEL R0, RZ, 0x1, P0 ;  /* 0x00000001ff007807 */ /* 0x002fc80000000000 */
[----:B------:R-:W-:-:S07]  /*1b60*/  LOP3.LUT R8, R8, R0, RZ, 0x3c, !PT ;  /* 0x0000000008087212 */ /* 0x000fce00078e3cff */
.L_x_24:
[----:B------:R-:W-:Y:S01]  /*1b70*/  ULEA UR4, UR7, UR21, 0x3 ;  /* 0x0000001507047291 */ /* 0x000fe2000f8e18ff */
[----:B------:R-:W-:Y:S01]  /*1b80*/  SHF.L.U32 R0, R12, 0x1f, RZ ;  /* 0x0000001f0c007819 */ /* 0x000fe200000006ff */
[----:B------:R-:W-:Y:S02]  /*1b90*/  UISETP.GE.U32.AND UP0, UPT, UR49, 0x7f, UPT ;  /* 0x0000007f3100788c */ /* 0x000fe4000bf06070 */
[----:B------:R-:W-:Y:S02]  /*1ba0*/  ULEA UR11, UR20, UR50, 0x1 ;  /* 0x00000032140b7291 */ /* 0x000fe4000f8e08ff */
[----:B------:R-:W-:Y:S02]  /*1bb0*/  ULEA UR35, UR16, UR47, 0x6 ;  /* 0x0000002f10237291 */ /* 0x000fe4000f8e30ff */
[----:B------:R-:W-:Y:S01]  /*1bc0*/  USHF.L.U32 UR11, UR11, 0x6, URZ ;  /* 0x000000060b0b7899 */ /* 0x000fe200080006ff */
[----:B------:R1:W3:Y:S01]  /*1bd0*/  SYNCS.PHASECHK.TRANS64.TRYWAIT P0, [UR4+0x40], R0 ;  /* 0x00004000ff0075a7 */ /* 0x0002e20008001104 */
[----:B------:R-:W-:Y:S01]  /*1be0*/  UMOV UR6, URZ ;  /* 0x000000ff00067c82 */ /* 0x000fe20008000000 */
[----:B------:R-:W-:Y:S09]  /*1bf0*/  BRA.U !UP0, `(.L_x_26) ;  /* 0x0000000108c87547 */ /* 0x000ff2000b800000 */
[----:B------:R-:W-:Y:S01]  /*1c00*/  UMOV UR13, URZ ;  /* 0x000000ff000d7c82 */ /* 0x000fe20008000000 */
[----:B------:R-:W-:-:S05]  /*1c10*/  UMOV UR4, UR7 ;  /* 0x0000000700047c82 */ /* 0x000fca0008000000 */
.L_x_32:
[----:B------:R-:W-:Y:S01]  /*1c20*/  ULEA UR33, UR4, UR21, 0x3 ;  /* 0x0000001504217291 */ /* 0x000fe2000f8e18ff */
[----:B---3--:R-:W-:Y:S01]  /*1c30*/  @!P3 MOV R2, 0x6000 ;  /* 0x000060000002b802 */ /* 0x008fe20000000f00 */
[----:B-1-3--:R-:W-:Y:S10]  /*1c40*/  @P0 BRA `(.L_x_27) ;  /* 0x00000000000c0947 */ /* 0x00aff40003800000 */
[----:B------:R-:W-:-:S04]  /*1c50*/  SHF.L.U32 R3, R12, 0x1f, RZ ;  /* 0x0000001f0c037819 */ /* 0x000fc800000006ff */
[----:B------:R-:W3:Y:S02]  /*1c60*/  SYNCS.PHASECHK.TRANS64.TRYWAIT P0, [UR33+0x40], R3 ;  /* 0x00004003ff0075a7 */ /* 0x000ee40008001121 */
[----:B---3--:R-:W-:Y:S05]  /*1c70*/  @!P0 BRA `(.L_x_28) ;  /* 0x0000006c00848947 */ /* 0x008fea0003800000 */
.L_x_27:
[----:B------:R3:W-:Y:S01]  /*1c80*/  @!P3 SYNCS.ARRIVE.TRANS64 RZ, [UR33], R2 ;  /* 0x00000002ffffb9a7 */ /* 0x0007e20008000021 */
[----:B------:R-:W-:-:S04]  /*1c90*/  ULOP3.LUT UR5, UR25, 0x2, URZ, 0xfc, !UPT ;  /* 0x0000000219057892 */ /* 0x000fc8000f8efcff */
[----:B------:R-:W-:-:S09]  /*1ca0*/  UISETP.NE.AND UP0, UPT, UR5, 0x2, UPT ;  /* 0x000000020500788c */ /* 0x000fd2000bf05270 */
[----:B------:R-:W-:Y:S05]  /*1cb0*/  BRA.U UP0, `(.L_x_29) ;  /* 0x0000000100047547 */ /* 0x000fea000b800000 */
[----:B--2---:R-:W-:Y:S05]  /*1cc0*/  BPT.TRAP 0x1 ;  /* 0x000000040000795c */ /* 0x004fea0000300000 */
.L_x_29:
[----:B------:R-:W-:Y:S04]  /*1cd0*/  BSSY.RECONVERGENT B0, `(.L_x_30) ;  /* 0x0000003000007945 */ /* 0x000fe80003800200 */
[----:B------:R-:W-:Y:S05]  /*1ce0*/  @P2 BRA `(.L_x_31) ;  /* 0x0000000000042947 */ /* 0x000fea0003800000 */
[----:B--2---:R-:W-:Y:S05]  /*1cf0*/  BPT.TRAP 0x1 ;  /* 0x000000040000795c */ /* 0x004fea0000300000 */
.L_x_31:
[----:B--2---:R-:W-:Y:S05]  /*1d00*/  BSYNC.RECONVERGENT B0 ;  /* 0x0000000000007941 */ /* 0x004fea0003800200 */
.L_x_30:
[----:B------:R-:W-:Y:S02]  /*1d10*/  UIADD3 UR5, UPT, UPT, UR4, 0x1, URZ ;  /* 0x0000000104057890 */ /* 0x000fe4000fffe0ff */
[----:B------:R-:W-:Y:S02]  /*1d20*/  USHF.L.U32 UR34, UR13, 0x6, URZ ;  /* 0x000000060d227899 */ /* 0x000fe400080006ff */
[----:B------:R-:W-:Y:S02]  /*1d30*/  UISETP.NE.AND UP0, UPT, UR5, 0x8, UPT ;  /* 0x000000080500788c */ /* 0x000fe4000bf05270 */
[----:B------:R-:W-:Y:S02]  /*1d40*/  UIADD3 UR13, UPT, UPT, UR13, 0x1, URZ ;  /* 0x000000010d0d7890 */ /* 0x000fe4000fffe0ff */
[----:B------:R-:W-:Y:S02]  /*1d50*/  USEL UR6, URZ, 0x1, UP0 ;  /* 0x00000001ff067887 */ /* 0x000fe40008000000 */
[----:B------:R-:W-:-:S02]  /*1d60*/  USEL UR7, UR5, URZ, UP0 ;  /* 0x000000ff05077287 */ /* 0x000fc40008000000 */
[----:B------:R-:W-:Y:S02]  /*1d70*/  UIADD3 UR14, UP1, UPT, UR28, 0x80, URZ ;  /* 0x000000801c0e7890 */ /* 0x000fe4000ff3e0ff */
[----:B------:R-:W-:Y:S01]  /*1d80*/  ULEA UR5, UR7, UR21, 0x3 ;  /* 0x0000001507057291 */ /* 0x000fe2000f8e18ff */
[----:B------:R-:W-:Y:S01]  /*1d90*/  LOP3.LUT R12, R12, UR6, RZ, 0x3c, !PT ;  /* 0x000000060c0c7c12 */ /* 0x000fe2000f8e3cff */
[----:B------:R-:W-:Y:S02]  /*1da0*/  ULEA UR6, UR4, UR31, 0xc ;  /* 0x0000001f04067291 */ /* 0x000fe4000f8e60ff */
[----:B------:R-:W-:Y:S01]  /*1db0*/  UIADD3.X UR15, UPT, UPT, URZ, UR29, URZ, UP1, !UPT ;  /* 0x0000001dff0f7290 */ /* 0x000fe20008ffe4ff */
[----:B-1----:R-:W-:Y:S01]  /*1dc0*/  SHF.L.U32 R0, R12, 0x1f, RZ ;  /* 0x0000001f0c007819 */ /* 0x002fe200000006ff */
[----:B------:R-:W-:Y:S02]  /*1dd0*/  ULEA UR6, UR6, UR21, 0x1 ;  /* 0x0000001506067291 */ /* 0x000fe4000f8e08ff */
[----:B------:R-:W-:Y:S01]  /*1de0*/  UPRMT UR16, URZ, 0x5410, UR27 ;  /* 0x00005410ff107896 */ /* 0x000fe2000800001b */
[----:B------:R4:W1:Y:S01]  /*1df0*/  SYNCS.PHASECHK.TRANS64.TRYWAIT P0, [UR5+0x40], R0 ;  /* 0x00004000ff0075a7 */ /* 0x0008620008001105 */
[----:B------:R-:W-:-:S02]  /*1e00*/  ULEA UR5, UR4, UR30, 0xd ;  /* 0x0000001e04057291 */ /* 0x000fc4000f8e68ff */
[----:B------:R-:W-:Y:S02]  /*1e10*/  UIADD3 UR4, UP0, UPT, UR28, 0x180, URZ ;  /* 0x000001801c047890 */ /* 0x000fe4000ff1e0ff */
[----:B------:R-:W-:Y:S02]  /*1e20*/  ULEA UR5, UR5, UR21, 0x1 ;  /* 0x0000001505057291 */ /* 0x000fe4000f8e08ff */
[----:B------:R-:W-:Y:S02]  /*1e30*/  UIADD3 UR32, UPT, UPT, UR6, 0x4400, URZ ;  /* 0x0000440006207890 */ /* 0x000fe4000fffe0ff */
[----:B------:R-:W-:Y:S02]  /*1e40*/  UIADD3 UR8, UPT, UPT, UR5, 0x14400, URZ ;  /* 0x0001440005087890 */ /* 0x000fe4000fffe0ff */
[----:B------:R-:W-:Y:S02]  /*1e50*/  UIADD3.X UR5, UPT, UPT, URZ, UR29, URZ, UP0, !UPT ;  /* 0x0000001dff057290 */ /* 0x000fe400087fe4ff */
[----:B------:R-:W-:-:S02]  /*1e60*/  UISETP.NE.AND UP0, UPT, UR13, UR24, UPT ;  /* 0x000000180d00728c */ /* 0x000fc4000bf05270 */
[----:B------:R-:W-:Y:S01]  /*1e70*/  UPRMT UR6, URZ, 0x5410, UR26 ;  /* 0x00005410ff067896 */ /* 0x000fe2000800001a */
[----:B------:R-:W-:Y:S01]  /*1e80*/  UMOV UR18, 0x0 ;  /* 0x0000000000127882 */ /* 0x000fe20000000000 */
[----:B------:R-:W-:Y:S01]  /*1e90*/  UMOV UR19, 0x10000000 ;  /* 0x1000000000137882 */ /* 0x000fe20000000000 */
[----:B------:R-:W-:Y:S01]  /*1ea0*/  UMOV UR12, UR36 ;  /* 0x00000024000c7c82 */ /* 0x000fe20008000000 */
[----:B------:R-:W-:Y:S01]  /*1eb0*/  UMOV UR9, UR33 ;  /* 0x0000002100097c82 */ /* 0x000fe20008000000 */
[----:B------:R-:W-:Y:S01]  /*1ec0*/  UMOV UR10, UR34 ;  /* 0x00000022000a7c82 */ /* 0x000fe20008000000 */
[----:B------:R-:W-:Y:S03]  /*1ed0*/  UTMALDG.3D.MULTICAST [UR32], [UR14], UR16, desc[UR18] ;  /* 0x000012200e0073b4 */ /* 0x000fe60008011810 */
[----:B------:R2:W-:Y:S02]  /*1ee0*/  UTMALDG.3D.MULTICAST [UR8], [UR4], UR6, desc[UR18] ;  /* 0x00001208040073b4 */ /* 0x0005e40008011806 */
[----:B--2---:R-:W-:Y:S01]  /*1ef0*/  UMOV UR6, UR24 ;  /* 0x0000001800067c82 */ /* 0x004fe20008000000 */
[----:B------:R-:W-:Y:S01]  /*1f00*/  UMOV UR4, UR7 ;  /* 0x0000000700047c82 */ /* 0x000fe20008000000 */
[----:B----4-:R-:W-:Y:S05]  /*1f10*/  BRA.U UP0, `(.L_x_32) ;  /* 0xfffffffd00407547 */ /* 0x010fea000b83ffff */
.L_x_26:
[----:B------:R-:W-:Y:S01]  /*1f20*/  ULEA UR4, UR7, UR21, 0x3 ;  /* 0x0000001507047291 */ /* 0x000fe2000f8e18ff */
[----:B-1----:R-:W-:Y:S01]  /*1f30*/  SHF.L.U32 R0, R12, 0x1f, RZ ;  /* 0x0000001f0c007819 */ /* 0x002fe200000006ff */
[----:B------:R-:W-:Y:S01]  /*1f40*/  @!P1 SYNCS.ARRIVE.TRANS64.A1T0 RZ, [UR21+0xc8], RZ ;  /* 0x0000c8ffffff99a7 */ /* 0x000fe20008100015 */
[----:B------:R-:W-:-:S06]  /*1f50*/  UISETP.GT.AND UP0, UPT, UR45, UR44, UPT ;  /* 0x0000002c2d00728c */ /* 0x000fcc000bf04270 */
[----:B---3--:R1:W3:Y:S03]  /*1f60*/  SYNCS.PHASECHK.TRANS64.TRYWAIT P0, [UR4+0x40], R0 ;  /* 0x00004000ff0075a7 */ /* 0x0082e60008001104 */
[----:B------:R-:W-:Y:S05]  /*1f70*/  BRA.U !UP0, `(.L_x_33) ;  /* 0x0000000108bc7547 */ /* 0x000fea000b800000 */
[----:B------:R-:W-:Y:S01]  /*1f80*/  UIADD3 UR13, UPT, UPT, UR46, UR6, URZ ;  /* 0x000000062e0d7290 */ /* 0x000fe2000fffe0ff */
[----:B------:R-:W-:-:S11]  /*1f90*/  UMOV UR4, UR7 ;  /* 0x0000000700047c82 */ /* 0x000fd60008000000 */
.L_x_39:
[----:B------:R-:W-:Y:S01]  /*1fa0*/  ULEA UR17, UR4, UR21, 0x3 ;  /* 0x0000001504117291 */ /* 0x000fe2000f8e18ff */
[----:B---3--:R-:W-:Y:S01]  /*1fb0*/  @!P3 MOV R2, 0x6000 ;  /* 0x000060000002b802 */ /* 0x008fe20000000f00 */
[----:B-1-3--:R-:W-:Y:S10]  /*1fc0*/  @P0 BRA `(.L_x_34) ;  /* 0x00000000000c0947 */ /* 0x00aff40003800000 */
[----:B------:R-:W-:-:S04]  /*1fd0*/  SHF.L.U32 R3, R12, 0x1f, RZ ;  /* 0x0000001f0c037819 */ /* 0x000fc800000006ff */
[----:B------:R-:W3:Y:S02]  /*1fe0*/  SYNCS.PHASECHK.TRANS64.TRYWAIT P0, [UR17+0x40], R3 ;  /* 0x00004003ff0075a7 */ /* 0x000ee40008001111 */
[----:B---3--:R-:W-:Y:S05]  /*1ff0*/  @!P0 BRA `(.L_x_35) ;  /* 0x0000006800bc8947 */ /* 0x008fea0003800000 */
.L_x_34:
[----:B------:R3:W-:Y:S01]  /*2000*/  @!P3 SYNCS.ARRIVE.TRANS64 RZ, [UR17], R2 ;  /* 0x00000002ffffb9a7 */ /* 0x0007e20008000011 */
[----:B------:R-:W-:-:S04]  /*2010*/  ULOP3.LUT UR5, UR25, 0x2, URZ, 0xfc, !UPT ;  /* 0x0000000219057892 */ /* 0x000fc8000f8efcff */
[----:B------:R-:W-:-:S09]  /*2020*/  UISETP.NE.AND UP0, UPT, UR5, 0x2, UPT ;  /* 0x000000020500788c */ /* 0x000fd2000bf05270 */
[----:B------:R-:W-:Y:S05]  /*2030*/  BRA.U UP0, `(.L_x_36) ;  /* 0x0000000100047547 */ /* 0x000fea000b800000 */
[----:B--2---:R-:W-:Y:S05]  /*2040*/  BPT.TRAP 0x1 ;  /* 0x000000040000795c */ /* 0x004fea0000300000 */
.L_x_36:
[----:B------:R-:W-:Y:S04]  /*2050*/  BSSY.RECONVERGENT B0, `(.L_x_37) ;  /* 0x0000003000007945 */ /* 0x000fe80003800200 */
[----:B------:R-:W-:Y:S05]  /*2060*/  @P2 BRA `(.L_x_38) ;  /* 0x0000000000042947 */ /* 0x000fea0003800000 */
[----:B--2---:R-:W-:Y:S05]  /*2070*/  BPT.TRAP 0x1 ;  /* 0x000000040000795c */ /* 0x004fea0000300000 */
.L_x_38:
[----:B--2---:R-:W-:Y:S05]  /*2080*/  BSYNC.RECONVERGENT B0 ;  /* 0x0000000000007941 */ /* 0x004fea0003800200 */
.L_x_37:
[----:B------:R-:W-:Y:S02]  /*2090*/  UIADD3 UR5, UPT, UPT, UR4, 0x1, URZ ;  /* 0x0000000104057890 */ /* 0x000fe4000fffe0ff */
[----:B------:R-:W-:Y:S02]  /*20a0*/  UIADD3 UR14, UP1, UPT, UR28, 0x80, URZ ;  /* 0x000000801c0e7890 */ /* 0x000fe4000ff3e0ff */
[----:B------:R-:W-:Y:S02]  /*20b0*/  UISETP.NE.AND UP0, UPT, UR5, 0x8, UPT ;  /* 0x000000080500788c */ /* 0x000fe4000bf05270 */
[----:B------:R-:W-:Y:S02]  /*20c0*/  ULEA UR16, UR4, UR38, 0xd ;  /* 0x0000002604107291 */ /* 0x000fe4000f8e68ff */
[----:B------:R-:W-:Y:S02]  /*20d0*/  USEL UR8, URZ, 0x1, UP0 ;  /* 0x00000001ff087887 */ /* 0x000fe40008000000 */
[----:B------:R-:W-:-:S02]  /*20e0*/  USEL UR7, UR5, URZ, UP0 ;  /* 0x000000ff05077287 */ /* 0x000fc40008000000 */
[----:B------:R-:W-:Y:S02]  /*20f0*/  UIADD3 UR22, UP0, UPT, UR28, 0x180, URZ ;  /* 0x000001801c167890 */ /* 0x000fe4000ff1e0ff */
[----:B------:R-:W-:Y:S01]  /*2100*/  ULEA UR5, UR7, UR21, 0x3 ;  /* 0x0000001507057291 */ /* 0x000fe2000f8e18ff */
[----:B------:R-:W-:Y:S01]  /*2110*/  LOP3.LUT R12, R12, UR8, RZ, 0x3c, !PT ;  /* 0x000000080c0c7c12 */ /* 0x000fe2000f8e3cff */
[----:B------:R-:W-:Y:S02]  /*2120*/  ULEA UR8, UR4, UR37, 0xe ;  /* 0x0000002504087291 */ /* 0x000fe4000f8e70ff */
[----:B------:R-:W-:Y:S01]  /*2130*/  USHF.L.U32 UR18, UR6, 0x6, URZ ;  /* 0x0000000606127899 */ /* 0x000fe200080006ff */
[----:B-1----:R-:W-:Y:S01]  /*2140*/  SHF.L.U32 R0, R12, 0x1f, RZ ;  /* 0x0000001f0c007819 */ /* 0x002fe200000006ff */
[----:B------:R-:W-:Y:S02]  /*2150*/  UPRMT UR4, URZ, 0x5410, UR27 ;  /* 0x00005410ff047896 */ /* 0x000fe4000800001b */
[----:B------:R-:W-:Y:S01]  /*2160*/  UIADD3.X UR15, UPT, UPT, URZ, UR29, URZ, UP1, !UPT ;  /* 0x0000001dff0f7290 */ /* 0x000fe20008ffe4ff */
[----:B------:R4:W1:Y:S01]  /*2170*/  SYNCS.PHASECHK.TRANS64.TRYWAIT P0, [UR5+0x40], R0 ;  /* 0x00004000ff0075a7 */ /* 0x0008620008001105 */
[----:B------:R-:W-:-:S02]  /*2180*/  UPRMT UR5, URZ, 0x5410, UR26 ;  /* 0x00005410ff057896 */ /* 0x000fc4000800001a */
[----:B------:R-:W-:Y:S01]  /*2190*/  UIADD3.X UR23, UPT, UPT, URZ, UR29, URZ, UP0, !UPT ;  /* 0x0000001dff177290 */ /* 0x000fe200087fe4ff */
[----:B------:R-:W-:Y:S01]  /*21a0*/  UMOV UR32, 0x0 ;  /* 0x0000000000207882 */ /* 0x000fe20000000000 */
[----:B------:R-:W-:Y:S01]  /*21b0*/  UMOV UR33, 0x10000000 ;  /* 0x1000000000217882 */ /* 0x000fe20000000000 */
[----:B------:R-:W-:Y:S01]  /*21c0*/  UMOV UR19, UR35 ;  /* 0x0000002300137c82 */ /* 0x000fe20008000000 */
[----:B------:R-:W-:Y:S01]  /*21d0*/  UMOV UR20, UR36 ;  /* 0x0000002400147c82 */ /* 0x000fe20008000000 */
[----:B------:R-:W-:Y:S01]  /*21e0*/  UMOV UR12, UR36 ;  /* 0x00000024000c7c82 */ /* 0x000fe20008000000 */
[----:B------:R-:W-:Y:S01]  /*21f0*/  UMOV UR9, UR17 ;  /* 0x0000001100097c82 */ /* 0x000fe20008000000 */
[----:B------:R-:W-:Y:S01]  /*2200*/  UMOV UR10, UR18 ;  /* 0x00000012000a7c82 */ /* 0x000fe20008000000 */
[----:B------:R2:W-:Y:S01]  /*2210*/  UTMALDG.3D.MULTICAST [UR16], [UR14], UR4, desc[UR32] ;  /* 0x000020100e0073b4 */ /* 0x0005e20008011804 */
[----:B------:R-:W-:-:S04]  /*2220*/  UIADD3 UR6, UPT, UPT, UR6, 0x1, URZ ;  /* 0x0000000106067890 */ /* 0x000fc8000fffe0ff */
[----:B------:R-:W-:Y:S01]  /*2230*/  UISETP.NE.AND UP0, UPT, UR6, UR13, UPT ;  /* 0x0000000d0600728c */ /* 0x000fe2000bf05270 */
[----:B------:R4:W-:Y:S01]  /*2240*/  UTMALDG.3D.MULTICAST [UR8], [UR22], UR5, desc[UR32] ;  /* 0x00002008160073b4 */ /* 0x0009e20008011805 */
[----:B--2---:R-:W-:-:S07]  /*2250*/  UMOV UR4, UR7 ;  /* 0x0000000700047c82 */ /* 0x004fce0008000000 */
[----:B----4-:R-:W-:Y:S05]  /*2260*/  BRA.U UP0, `(.L_x_39) ;  /* 0xfffffffd004c7547 */ /* 0x010fea000b83ffff */
.L_x_33:
[C---:B------:R-:W-:Y:S01]  /*2270*/  LEA R3, R11.reuse, UR21, 0x3 ;  /* 0x000000150b037c11 */ /* 0x040fe2000f8e18ff */
[----:B------:R-:W-:Y:S01]  /*2280*/  NOP ;  /* 0x0000000000007918 */ /* 0x000fe20000000000 */
[----:B-1----:R-:W-:Y:S02]  /*2290*/  SHF.L.U32 R0, R10, 0x1f, RZ ;  /* 0x0000001f0a007819 */ /* 0x002fe400000006ff */
[----:B------:R-:W-:Y:S02]  /*22a0*/  LEA R4, R11, UR21, 0x4 ;  /* 0x000000150b047c11 */ /* 0x000fe4000f8e20ff */
[----:B---3--:R-:W1:Y:S02]  /*22b0*/  SYNCS.PHASECHK.TRANS64.TRYWAIT P0, [R3+URZ+0xd0], R0 ;  /* 0x0000d000030075a7 */ /* 0x008e6400080011ff */
[----:B-1----:R-:W-:Y:S05]  /*22c0*/  @!P0 BRA `(.L_x_40) ;  /* 0x0000006800208947 */ /* 0x002fea0003800000 */
.L_x_146:
[----:B------:R-:W3:Y:S01]  /*22d0*/  LDS.128 R4, [R4+0x160] ;  /* 0x0001600004047984 */ /* 0x000ee20000000c00 */
[----:B------:R-:W-:Y:S01]  /*22e0*/  UISETP.GE.AND UP0, UPT, UR42, 0x1, UPT ;  /* 0x000000012a00788c */ /* 0x000fe2000bf06270 */
[----:B------:R-:W-:Y:S01]  /*22f0*/  @!PT LDS RZ, [RZ] ;  /* 0x00000000fffff984 */ /* 0x000fe20000000800 */
[----:B------:R-:W-:Y:S01]  /*2300*/  @!PT LDS RZ, [RZ] ;  /* 0x00000000fffff984 */ /* 0x000fe20000000800 */
[----:B------:R-:W-:Y:S01]  /*2310*/  @!PT LDS RZ, [RZ] ;  /* 0x00000000fffff984 */ /* 0x000fe20000000800 */
[----:B------:R-:W-:Y:S01]  /*2320*/  @!PT LDS RZ, [RZ] ;  /* 0x00000000fffff984 */ /* 0x000fe20000000800 */
[----:B------:R4:W-:Y:S06]  /*2330*/  MEMBAR.ALL.CTA ;  /* 0x0000000000007992 */ /* 0x0009ec0000008000 */
[----:B----4-:R-:W4:Y:S01]  /*2340*/  FENCE.VIEW.ASYNC.S ;  /* 0x00000000000073c6 */ /* 0x010f220000000000 */
[----:B---3--:R-:W-:-:S13]  /*2350*/  LOP3.LUT P0, RZ, R6, 0x1, RZ, 0xc0, !PT ;  /* 0x0000000106ff7812 */ /* 0x008fda000780c0ff */
[----:B----4-:R-:W-:Y:S01]  /*2360*/  VOTEU.ANY UP1, P0 ;  /* 0x0000000000ff7886 */ /* 0x010fe20000020100 */
[----:B------:R-:W-:-:S13]  /*2370*/  PLOP3.LUT P0, PT, PT, PT, UP1, 0x80, 0x8 ;  /* 0x000000000008781c */ /* 0x000fda0003f0f018 */
[----:B-1----:R-:W-:Y:S02]  /*2380*/  @P0 LOP3.LUT R0, R5, 0xffff, RZ, 0xc0, !PT ;  /* 0x0000ffff05000812 */ /* 0x002fe400078ec0ff */
[----:B------:R-:W-:Y:S02]  /*2390*/  @P0 MOV R2, R4 ;  /* 0x0000000400020202 */ /* 0x000fe40000000f00 */
[----:B------:R-:W-:Y:S01]  /*23a0*/  @P0 R2UR UR5, R0 ;  /* 0x00000000000502ca */ /* 0x000fe200000e0000 */
[----:B------:R-:W-:Y:S01]  /*23b0*/  VIADD R0, R3, 0xe0 ;  /* 0x000000e003007836 */ /* 0x000fe20000000000 */
[----:B------:R-:W-:Y:S02]  /*23c0*/  @P0 SHF.R.U32.HI R4, RZ, 0x10, R5 ;  /* 0x00000010ff040819 */ /* 0x000fe40000011605 */
[----:B------:R-:W-:Y:S02]  /*23d0*/  @P0 R2UR UR6, R2 ;  /* 0x00000000020602ca */ /* 0x000fe400000e0000 */
[----:B------:R-:W-:-:S02]  /*23e0*/  PRMT R0, RZ, 0x654, R0 ;  /* 0x00000654ff007816 */ /* 0x000fc40000000000 */
[----:B------:R-:W-:Y:S02]  /*23f0*/  @P0 R2UR UR4, R4 ;  /* 0x00000000040402ca */ /* 0x000fe400000e0000 */
[----:B------:R1:W-:Y:S03]  /*2400*/  SYNCS.ARRIVE.TRANS64.RED.A1T0 RZ, [R0+URZ], RZ ;  /* 0x000000ff00ff79a7 */ /* 0x0003e600081004ff */
[----:B------:R-:W-:-:S04]  /*2410*/  @UP1 UMOV UR39, UR5 ;  /* 0x0000000500271c82 */ /* 0x000fc80008000000 */
[----:B------:R-:W-:-:S04]  /*2420*/  @UP1 UMOV UR40, UR6 ;  /* 0x0000000600281c82 */ /* 0x000fc80008000000 */
[----:B------:R-:W-:Y:S01]  /*2430*/  @UP1 UMOV UR36, UR4 ;  /* 0x0000000400241c82 */ /* 0x000fe20008000000 */
[----:B------:R-:W-:Y:S05]  /*2440*/  BRA.U !UP0, `(.L_x_41) ;  /* 0x0000000108d47547 */ /* 0x000fea000b800000 */
[----:B------:R-:W2:Y:S01]  /*2450*/  LDCU.128 UR12, c[0x0][0xb10] ;  /* 0x00016200ff0c77ac */ /* 0x000ea20008000c00 */
[----:B------:R-:W3:Y:S01]  /*2460*/  LDCU UR22, c[0x0][0xb20] ;  /* 0x00016400ff1677ac */ /* 0x000ee20008000800 */
[----:B------:R-:W4:Y:S01]  /*2470*/  LDCU UR20, c[0x0][0xb0c] ;  /* 0x00016180ff1477ac */ /* 0x000f220008000800 */
[----:B------:R-:W1:Y:S01]  /*2480*/  LDCU.64 UR8, c[0x0][0xb28] ;  /* 0x00016500ff0877ac */ /* 0x000e620008000a00 */
[----:B------:R-:W-:Y:S02]  /*2490*/  UISETP.NE.AND UP3, UPT, UR42, 0x1, UPT ;  /* 0x000000012a00788c */ /* 0x000fe4000bf65270 */
[----:B--2---:R-:W-:Y:S02]  /*24a0*/  UIMAD.WIDE.U32 UR10, UR41, UR15, URZ ;  /* 0x0000000f290a72a5 */ /* 0x004fe4000f8e00ff */
[----:B------:R-:W-:Y:S02]  /*24b0*/  UIMAD.WIDE.U32 UR4, UR43, UR12, URZ ;  /* 0x0000000c2b0472a5 */ /* 0x000fe4000f8e00ff */
[----:B------:R-:W-:-:S02]  /*24c0*/  UISETP.NE.AND UP0, UPT, UR14, 0x1, UPT ;  /* 0x000000010e00788c */ /* 0x000fc4000bf05270 */
[----:B------:R-:W-:Y:S01]  /*24d0*/  UIMAD.WIDE.U32 UR18, UR39, UR15, URZ ;  /* 0x0000000f271272a5 */ /* 0x000fe2000f8e00ff */
[----:B------:R-:W-:Y:S02]  /*24e0*/  UMOV UR10, UR11 ;  /* 0x0000000b000a7c82 */ /* 0x000fe40008000000 */
[----:B------:R-:W-:Y:S01]  /*24f0*/  UMOV UR4, UR5 ;  /* 0x0000000500047c82 */ /* 0x000fe20008000000 */
[----:B---3--:R-:W-:Y:S02]  /*2500*/  USHF.R.U32.HI UR10, URZ, UR22, UR10 ;  /* 0x00000016ff0a7299 */ /* 0x008fe4000801160a */
[----:B----4-:R-:W-:Y:S02]  /*2510*/  UISETP.NE.AND UP2, UPT, UR20, 0x1, UPT ;  /* 0x000000011400788c */ /* 0x010fe4000bf45270 */
[----:B------:R-:W-:Y:S02]  /*2520*/  USHF.R.U32.HI UR4, URZ, UR13, UR4 ;  /* 0x0000000dff047299 */ /* 0x000fe40008011604 */
[----:B------:R-:W-:-:S02]  /*2530*/  USEL UR5, UR41, UR10, !UP0 ;  /* 0x0000000a29057287 */ /* 0x000fc4000c000000 */
[----:B------:R-:W-:Y:S02]  /*2540*/  USEL UR6, UR43, UR4, !UP2 ;  /* 0x000000042b067287 */ /* 0x000fe4000d000000 */
[----:B-1----:R-:W-:Y:S01]  /*2550*/  UIMAD.WIDE.U32 UR10, UR5, UR8, URZ ;  /* 0x00000008050a72a5 */ /* 0x002fe2000f8e00ff */
[----:B------:R-:W-:Y:S01]  /*2560*/  UMOV UR4, UR19 ;  /* 0x0000001300047c82 */ /* 0x000fe20008000000 */
[----:B------:R-:W-:Y:S02]  /*2570*/  UIMAD.WIDE.U32 UR16, UR40, UR12, URZ ;  /* 0x0000000c281072a5 */ /* 0x000fe4000f8e00ff */
[----:B------:R-:W-:-:S03]  /*2580*/  UIMAD.WIDE.U32 UR18, UR6, UR8, URZ ;  /* 0x00000008061272a5 */ /* 0x000fc6000f8e00ff */
[----:B------:R-:W-:Y:S01]  /*2590*/  UMOV UR10, UR11 ;  /* 0x0000000b000a7c82 */ /* 0x000fe20008000000 */
[----:B------:R-:W-:Y:S02]  /*25a0*/  USHF.R.U32.HI UR4, URZ, UR22, UR4 ;  /* 0x00000016ff047299 */ /* 0x000fe40008011604 */
[----:B------:R-:W-:Y:S01]  /*25b0*/  @UP3 USHF.R.U32.HI UR5, URZ, UR9, UR10 ;  /* 0x00000009ff053299 */ /* 0x000fe2000801160a */
[----:B------:R-:W-:Y:S01]  /*25c0*/  UMOV UR16, UR17 ;  /* 0x0000001100107c82 */ /* 0x000fe20008000000 */
[----:B------:R-:W-:Y:S01]  /*25d0*/  UMOV UR18, UR19 ;  /* 0x0000001300127c82 */ /* 0x000fe20008000000 */
[----:B------:R-:W-:Y:S02]  /*25e0*/  USHF.R.U32.HI UR13, URZ, UR13, UR16 ;  /* 0x0000000dff0d7299 */ /* 0x000fe40008011610 */
[----:B------:R-:W-:Y:S02]  /*25f0*/  USEL UR4, UR39, UR4, !UP0 ;  /* 0x0000000427047287 */ /* 0x000fe4000c000000 */
[----:B------:R-:W-:-:S02]  /*2600*/  @UP3 USHF.R.U32.HI UR6, URZ, UR9, UR18 ;  /* 0x00000009ff063299 */ /* 0x000fc40008011612 */
[----:B------:R-:W-:Y:S02]  /*2610*/  UIMAD UR10, UR42, UR5, URZ ;  /* 0x000000052a0a72a4 */ /* 0x000fe4000f8e02ff */
[----:B------:R-:W-:Y:S02]  /*2620*/  USEL UR5, UR40, UR13, !UP2 ;  /* 0x0000000d28057287 */ /* 0x000fe4000d000000 */
[----:B------:R-:W-:Y:S02]  /*2630*/  UIMAD UR12, UR42, UR6, URZ ;  /* 0x000000062a0c72a4 */ /* 0x000fe4000f8e02ff */
[----:B------:R-:W-:Y:S02]  /*2640*/  UISETP.GE.AND UP0, UPT, UR4, UR10, UPT ;  /* 0x0000000a0400728c */ /* 0x000fe4000bf06270 */
[----:B------:R-:W-:Y:S02]  /*2650*/  UIMAD.WIDE.U32 UR10, UR4, UR8, URZ ;  /* 0x00000008040a72a5 */ /* 0x000fe4000f8e00ff */
[----:B------:R-:W-:-:S02]  /*2660*/  UISETP.GE.OR UP0, UPT, UR5, UR12, UP0 ;  /* 0x0000000c0500728c */ /* 0x000fc40008706670 */
        /* <DEDUP_REMOVED lines=19> */
.L_x_41:
[----:B------:R-:W3:Y:S02]  /*27a0*/  LDCU UR4, c[0x0][0xb30] ;  /* 0x00016600ff0477ac */ /* 0x000ee40008000800 */
[----:B---3--:R-:W-:-:S09]  /*27b0*/  UISETP.NE.AND UP0, UPT, UR4, 0x1, UPT ;  /* 0x000000010400788c */ /* 0x008fd2000bf05270 */
[----:B------:R-:W-:Y:S05]  /*27c0*/  BRA.U UP0, `(.L_x_42) ;  /* 0x0000000100447547 */ /* 0x000fea000b800000 */
[----:B------:R-:W3:Y:S01]  /*27d0*/  LDCU.128 UR12, c[0x0][0xb10] ;  /* 0x00016200ff0c77ac */ /* 0x000ee20008000c00 */
[----:B------:R-:W4:Y:S01]  /*27e0*/  LDCU UR10, c[0x0][0xb0c] ;  /* 0x00016180ff0a77ac */ /* 0x000f220008000800 */
[----:B------:R-:W1:Y:S01]  /*27f0*/  LDCU UR6, c[0x0][0xb20] ;  /* 0x00016400ff0677ac */ /* 0x000e620008000800 */
[----:B---3--:R-:W-:Y:S02]  /*2800*/  UIMAD.WIDE.U32 UR8, UR40, UR12, URZ ;  /* 0x0000000c280872a5 */ /* 0x008fe4000f8e00ff */
[----:B------:R-:W-:Y:S02]  /*2810*/  UIMAD.WIDE.U32 UR4, UR39, UR15, URZ ;  /* 0x0000000f270472a5 */ /* 0x000fe4000f8e00ff */
[----:B----4-:R-:W-:Y:S02]  /*2820*/  UISETP.NE.AND UP2, UPT, UR10, 0x1, UPT ;  /* 0x000000010a00788c */ /* 0x010fe4000bf45270 */
[----:B------:R-:W-:Y:S01]  /*2830*/  UISETP.NE.AND UP0, UPT, UR14, 0x1, UPT ;  /* 0x000000010e00788c */ /* 0x000fe2000bf05270 */
[----:B------:R-:W-:-:S02]  /*2840*/  UMOV UR8, UR9 ;  /* 0x0000000900087c82 */ /* 0x000fc40008000000 */
[----:B------:R-:W-:Y:S01]  /*2850*/  UMOV UR4, UR5 ;  /* 0x0000000500047c82 */ /* 0x000fe20008000000 */
[----:B------:R-:W-:Y:S02]  /*2860*/  USHF.R.U32.HI UR13, URZ, UR13, UR8 ;  /* 0x0000000dff0d7299 */ /* 0x000fe40008011608 */
[----:B-1----:R-:W-:Y:S02]  /*2870*/  USHF.R.U32.HI UR4, URZ, UR6, UR4 ;  /* 0x00000006ff047299 */ /* 0x002fe40008011604 */
[----:B------:R-:W-:Y:S02]  /*2880*/  USEL UR5, UR40, UR13, !UP2 ;  /* 0x0000000d28057287 */ /* 0x000fe4000d000000 */
[----:B------:R-:W-:-:S04]  /*2890*/  USEL UR4, UR39, UR4, !UP0 ;  /* 0x0000000427047287 */ /* 0x000fc8000c000000 */
[----:B------:R-:W-:Y:S02]  /*28a0*/  UIADD3 UR6, UPT, UPT, UR5, -UR4, URZ ;  /* 0x8000000405067290 */ /* 0x000fe4000fffe0ff */
[----:B------:R-:W-:Y:S02]  /*28b0*/  UIADD3 UR4, UPT, UPT, -UR5, UR4, URZ ;  /* 0x0000000405047290 */ /* 0x000fe4000fffe1ff */
[----:B------:R-:W-:Y:S02]  /*28c0*/  UIMAD UR39, UR6, UR14, UR39 ;  /* 0x0000000e062772a4 */ /* 0x000fe4000f8e0227 */
[----:B------:R-:W-:-:S12]  /*28d0*/  UIMAD UR40, UR4, UR10, UR40 ;  /* 0x0000000a042872a4 */ /* 0x000fd8000f8e0228 */
.L_x_42:
[----:B------:R-:W-:Y:S01]  /*28e0*/  VIADD R11, R11, 0x1 ;  /* 0x000000010b0b7836 */ /* 0x000fe20000000000 */
[----:B------:R-:W-:Y:S02]  /*28f0*/  R2UR UR5, R48 ;  /* 0x00000000300572ca */ /* 0x000fe400000e0000 */
[----:B------:R-:W-:Y:S02]  /*2900*/  R2UR UR4, R47 ;  /* 0x000000002f0472ca */ /* 0x000fe400000e0000 */
[C---:B------:R-:W-:Y:S02]  /*2910*/  ISETP.NE.AND P0, PT, R11.reuse, 0x2, PT ;  /* 0x000000020b00780c */ /* 0x040fe40003f05270 */
[----:B------:R-:W-:Y:S02]  /*2920*/  PLOP3.LUT P1, PT, PT, PT, PT, 0x80, 0x8 ;  /* 0x000000000008781c */ /* 0x000fe40003f2f070 */
[----:B-1----:R-:W-:Y:S02]  /*2930*/  SEL R0, RZ, 0x1, P0 ;  /* 0x00000001ff007807 */ /* 0x002fe40000000000 */
[----:B------:R-:W-:-:S02]  /*2940*/  SEL R11, R11, RZ, P0 ;  /* 0x000000ff0b0b7207 */ /* 0x000fc40000000000 */
[----:B------:R-:W-:Y:S01]  /*2950*/  LOP3.LUT R10, R10, R0, RZ, 0x3c, !PT ;  /* 0x000000000a0a7212 */ /* 0x000fe200078e3cff */
[----:B------:R-:W-:Y:S02]  /*2960*/  UIADD3 UR16, UPT, UPT, UR40, UR5, URZ ;  /* 0x0000000528107290 */ /* 0x000fe4000fffe0ff */
[----:B------:R-:W-:Y:S01]  /*2970*/  UIADD3 UR20, UPT, UPT, UR39, UR4, URZ ;  /* 0x0000000427147290 */ /* 0x000fe2000fffe0ff */
[----:B------:R-:W-:Y:S11]  /*2980*/  BRA.U UP1, `(.L_x_43) ;  /* 0xfffffff101447547 */ /* 0x000ff6000b83ffff */
[----:B------:R-:W-:Y:S01]  /*2990*/  UIADD3 UR21, UPT, UPT, UR21, 0x40, URZ ;  /* 0x0000004015157890 */ /* 0x000fe2000fffe0ff */
[----:B------:R-:W-:-:S03]  /*29a0*/  SHF.L.U32 R2, R12, 0x1f, RZ ;  /* 0x0000001f0c027819 */ /* 0x000fc600000006ff */
[----:B------:R-:W-:-:S09]  /*29b0*/  ULEA UR4, UR7, UR21, 0x3 ;  /* 0x0000001507047291 */ /* 0x000fd2000f8e18ff */
[----:B------:R-:W1:Y:S02]  /*29c0*/  SYNCS.PHASECHK.TRANS64.TRYWAIT P0, [UR4], R2 ;  /* 0x00000002ff0075a7 */ /* 0x000e640008001104 */
[----:B-1----:R-:W-:Y:S05]  /*29d0*/  @!P0 BRA `(.L_x_44) ;  /* 0x0000006000708947 */ /* 0x002fea0003800000 */
.L_x_148:
[----:B------:R-:W-:-:S04]  /*29e0*/  UIADD3 UR4, UPT, UPT, UR7, 0x1, URZ ;  /* 0x0000000107047890 */ /* 0x000fc8000fffe0ff */
[----:B------:R-:W-:-:S04]  /*29f0*/  UISETP.NE.AND UP0, UPT, UR4, 0x8, UPT ;  /* 0x000000080400788c */ /* 0x000fc8000bf05270 */
[----:B------:R-:W-:Y:S02]  /*2a00*/  USEL UR6, URZ, 0x1, UP0 ;  /* 0x00000001ff067887 */ /* 0x000fe40008000000 */
[----:B------:R-:W-:-:S04]  /*2a10*/  USEL UR4, UR4, URZ, UP0 ;  /* 0x000000ff04047287 */ /* 0x000fc80008000000 */
[----:B------:R-:W-:Y:S01]  /*2a20*/  ULEA UR5, UR4, UR21, 0x3 ;  /* 0x0000001504057291 */ /* 0x000fe2000f8e18ff */
[----:B-1----:R-:W-:-:S04]  /*2a30*/  LOP3.LUT R2, R12, UR6, RZ, 0x3c, !PT ;  /* 0x000000060c027c12 */ /* 0x002fc8000f8e3cff */
[----:B------:R-:W-:-:S04]  /*2a40*/  SHF.L.U32 R3, R2, 0x1f, RZ ;  /* 0x0000001f02037819 */ /* 0x000fc800000006ff */
[----:B------:R-:W1:Y:S02]  /*2a50*/  SYNCS.PHASECHK.TRANS64.TRYWAIT P0, [UR5], R3 ;  /* 0x00000003ff0075a7 */ /* 0x000e640008001105 */
[----:B-1----:R-:W-:Y:S05]  /*2a60*/  @!P0 BRA `(.L_x_45) ;  /* 0x0000006000648947 */ /* 0x002fea0003800000 */
.L_x_150:
[----:B------:R-:W-:-:S04]  /*2a70*/  UIADD3 UR4, UPT, UPT, UR4, 0x1, URZ ;  /* 0x0000000104047890 */ /* 0x000fc8000fffe0ff */
[----:B------:R-:W-:-:S04]  /*2a80*/  UISETP.NE.AND UP0, UPT, UR4, 0x8, UPT ;  /* 0x000000080400788c */ /* 0x000fc8000bf05270 */
[----:B------:R-:W-:Y:S02]  /*2a90*/  USEL UR6, URZ, 0x1, UP0 ;  /* 0x00000001ff067887 */ /* 0x000fe40008000000 */
[----:B------:R-:W-:-:S04]  /*2aa0*/  USEL UR4, UR4, URZ, UP0 ;  /* 0x000000ff04047287 */ /* 0x000fc80008000000 */
[----:B------:R-:W-:Y:S01]  /*2ab0*/  ULEA UR5, UR4, UR21, 0x3 ;  /* 0x0000001504057291 */ /* 0x000fe2000f8e18ff */
[----:B------:R-:W-:-:S04]  /*2ac0*/  LOP3.LUT R2, R2, UR6, RZ, 0x3c, !PT ;  /* 0x0000000602027c12 */ /* 0x000fc8000f8e3cff */
[----:B-1----:R-:W-:-:S04]  /*2ad0*/  SHF.L.U32 R3, R2, 0x1f, RZ ;  /* 0x0000001f02037819 */ /* 0x002fc800000006ff */
[----:B------:R-:W1:Y:S02]  /*2ae0*/  SYNCS.PHASECHK.TRANS64.TRYWAIT P0, [UR5], R3 ;  /* 0x00000003ff0075a7 */ /* 0x000e640008001105 */
[----:B-1----:R-:W-:Y:S05]  /*2af0*/  @!P0 BRA `(.L_x_46) ;  /* 0x0000006000588947 */ /* 0x002fea0003800000 */
.L_x_152:
        /* <DEDUP_REMOVED lines=9> */
.L_x_154:
        /* <DEDUP_REMOVED lines=9> */
.L_x_156:
        /* <DEDUP_REMOVED lines=9> */
.L_x_158:
        /* <DEDUP_REMOVED lines=9> */
.L_x_160:
[----:B------:R-:W-:-:S04]  /*2d40*/  UIADD3 UR4, UPT, UPT, UR4, 0x1, URZ ;  /* 0x0000000104047890 */ /* 0x000fc8000fffe0ff */
[----:B------:R-:W-:-:S04]  /*2d50*/  UISETP.NE.AND UP0, UPT, UR4, 0x8, UPT ;  /* 0x000000080400788c */ /* 0x000fc8000bf05270 */
[----:B------:R-:W-:Y:S02]  /*2d60*/  USEL UR5, URZ, 0x1, UP0 ;  /* 0x00000001ff057887 */ /* 0x000fe40008000000 */
[----:B------:R-:W-:-:S04]  /*2d70*/  USEL UR4, UR4, URZ, UP0 ;  /* 0x000000ff04047287 */ /* 0x000fc80008000000 */
[----:B------:R-:W-:Y:S01]  /*2d80*/  ULEA UR4, UR4, UR21, 0x3 ;  /* 0x0000001504047291 */ /* 0x000fe2000f8e18ff */
[----:B------:R-:W-:-:S04]  /*2d90*/  LOP3.LUT R2, R2, UR5, RZ, 0x3c, !PT ;  /* 0x0000000502027c12 */ /* 0x000fc8000f8e3cff */
[----:B------:R-:W-:Y:S01]  /*2da0*/  SHF.L.U32 R2, R2, 0x1f, RZ ;  /* 0x0000001f02027819 */ /* 0x000fe200000006ff */
[----:B-1----:R-:W-:-:S07]  /*2db0*/  IMAD.U32 R0, RZ, RZ, UR4 ;  /* 0x00000004ff007e24 */ /* 0x002fce000f8e00ff */
.L_x_51:
[----:B-1----:R1:W3:Y:S02]  /*2dc0*/  SYNCS.PHASECHK.TRANS64.TRYWAIT P0, [R0+URZ], R2 ;  /* 0x00000002000075a7 */ /* 0x0022e400080011ff */
[----:B---3--:R-:W-:Y:S05]  /*2dd0*/  @!P0 NANOSLEEP.SYNCS 0x989680 ;  /* 0x009896800000895d */ /* 0x008fea0003900000 */
[----:B------:R-:W3:Y:S02]  /*2de0*/  @!P0 SYNCS.PHASECHK.TRANS64 P0, [R0+URZ], R2 ;  /* 0x00000002000085a7 */ /* 0x000ee400080010ff */
[----:B--23--:R-:W-:Y:S05]  /*2df0*/  @P0 EXIT ;  /* 0x000000000000094d */ /* 0x00cfea0003800000 */
[----:B------:R-:W-:Y:S05]  /*2e00*/  BRA `(.L_x_51) ;  /* 0xfffffffc00ec7947 */ /* 0x000fea000383ffff */
.L_x_23:
[----:B------:R-:W2:Y:S02]  /*2e10*/  S2UR UR4, SR_CgaCtaId ;  /* 0x00000000000479c3 */ /* 0x000ea40000008800 */
[----:B--2---:R-:W-:-:S04]  /*2e20*/  UISETP.NE.AND UP0, UPT, UR4, URZ, UPT ;  /* 0x000000ff0400728c */ /* 0x004fc8000bf05270 */
[----:B------:R-:W-:-:S09]  /*2e30*/  UISETP.NE.OR UP0, UPT, UR17, 0x1, UP0 ;  /* 0x000000011100788c */ /* 0x000fd20008705670 */
[----:B------:R-:W-:Y:S05]  /*2e40*/  BRA.U UP0, `(.L_x_52) ;  /* 0x00000005004c7547 */ /* 0x000fea000b800000 */
[----:B------:R-:W2:Y:S01]  /*2e50*/  S2UR UR5, SR_CgaCtaId ;  /* 0x00000000000579c3 */ /* 0x000ea20000008800 */
[----:B------:R-:W-:Y:S01]  /*2e60*/  UMOV UR4, 0x400 ;  /* 0x0000040000047882 */ /* 0x000fe20000000000 */
[----:B------:R-:W-:Y:S01]  /*2e70*/  ISETP.GE.U32.AND P2, PT, R0, 0x4, PT ;  /* 0x000000040000780c */ /* 0x000fe20003f46070 */
[----:B------:R-:W-:Y:S01]  /*2e80*/  IMAD.MOV.U32 R12, RZ, RZ, 0x1 ;  /* 0x00000001ff0c7424 */ /* 0x000fe200078e00ff */
[----:B------:R-:W-:Y:S02]  /*2e90*/  CS2R R10, SRZ ;  /* 0x00000000000a7805 */ /* 0x000fe4000001ff00 */
[----:B------:R-:W-:Y:S01]  /*2ea0*/  CS2R R8, SRZ ;  /* 0x0000000000087805 */ /* 0x000fe2000001ff00 */
[----:B--2---:R-:W-:-:S03]  /*2eb0*/  ULEA UR6, UR5, UR4, 0x18 ;  /* 0x0000000405067291 */ /* 0x004fc6000f8ec0ff */
[----:B------:R-:W-:-:S09]  /*2ec0*/  UMOV UR5, URZ ;  /* 0x000000ff00057c82 */ /* 0x000fd20008000000 */
.L_x_56:
[----:B------:R-:W-:Y:S02]  /*2ed0*/  LEA R2, R8, UR6, 0x3 ;  /* 0x0000000608027c11 */ /* 0x000fe4000f8e18ff */
[----:B------:R-:W-:-:S03]  /*2ee0*/  SHF.L.U32 R4, R9, 0x1f, RZ ;  /* 0x0000001f09047819 */ /* 0x000fc600000006ff */
[----:B------:R-:W-:Y:S01]  /*2ef0*/  VIADD R5, R2, 0x140 ;  /* 0x0000014002057836 */ /* 0x000fe20000000000 */
[----:B------:R-:W2:Y:S02]  /*2f00*/  SYNCS.PHASECHK.TRANS64.TRYWAIT P0, [R2+URZ+0x130], R4 ;  /* 0x00013004020075a7 */ /* 0x000ea400080011ff */
[----:B--2---:R-:W-:Y:S05]  /*2f10*/  @!P0 BRA `(.L_x_53) ;  /* 0x0000005c00c88947 */ /* 0x004fea0003800000 */
.L_x_161:
[----:B------:R-:W-:Y:S01]  /*2f20*/  ULEA UR4, UR5, UR6, 0x3 ;  /* 0x0000000605047291 */ /* 0x000fe2000f8e18ff */
[----:B--2---:R-:W-:Y:S01]  /*2f30*/  PRMT R2, RZ, 0x654, R5 ;  /* 0x00000654ff027816 */ /* 0x004fe20000000005 */
[----:B------:R-:W-:Y:S01]  /*2f40*/  @!P2 IMAD.MOV.U32 R4, RZ, RZ, 0x10 ;  /* 0x00000010ff04a424 */ /* 0x000fe200078e00ff */
[----:B------:R-:W-:Y:S01]  /*2f50*/  SHF.L.U32 R5, R12, 0x1f, RZ ;  /* 0x0000001f0c057819 */ /* 0x000fe200000006ff */
[----:B------:R-:W-:Y:S01]  /*2f60*/  UIADD3 UR7, UPT, UPT, UR4, 0xd0, URZ ;  /* 0x000000d004077890 */ /* 0x000fe2000fffe0ff */
[----:B------:R2:W-:Y:S05]  /*2f70*/  SYNCS.ARRIVE.TRANS64.RED.A1T0 RZ, [R2+URZ], RZ ;  /* 0x000000ff02ff79a7 */ /* 0x0005ea00081004ff */
[----:B------:R-:W-:Y:S01]  /*2f80*/  IMAD.U32 R6, RZ, RZ, UR7 ;  /* 0x00000007ff067e24 */ /* 0x000fe2000f8e00ff */
[----:B------:R-:W3:Y:S04]  /*2f90*/  SYNCS.PHASECHK.TRANS64.TRYWAIT P0, [UR4+0xe0], R5 ;  /* 0x0000e005ff0075a7 */ /* 0x000ee80008001104 */
[----:B------:R-:W-:Y:S01]  /*2fa0*/  PRMT R6, R0, 0x654, R6 ;  /* 0x0000065400067816 */ /* 0x000fe20000000006 */
[----:B--23--:R-:W-:Y:S06]  /*2fb0*/  @!P0 BRA `(.L_x_54) ;  /* 0x0000005c00b48947 */ /* 0x00cfec0003800000 */
.L_x_163:
[----:B------:R-:W-:Y:S01]  /*2fc0*/  ULEA UR8, UR5, UR6, 0x4 ;  /* 0x0000000605087291 */ /* 0x000fe2000f8e20ff */
[----:B------:R-:W-:Y:S01]  /*2fd0*/  SEL R3, R6, R3, !P2 ;  /* 0x0000000306037207 */ /* 0x000fe20005000000 */
[----:B------:R-:W-:Y:S01]  /*2fe0*/  UIADD3 UR9, UPT, UPT, UR4, 0xd0, URZ ;  /* 0x000000d004097890 */ /* 0x000fe2000fffe0ff */
[----:B--2---:R-:W-:Y:S01]  /*2ff0*/  LEA R2, R11, UR6, 0x3 ;  /* 0x000000060b027c11 */ /* 0x004fe2000f8e18ff */
[----:B------:R-:W-:Y:S01]  /*3000*/  UIADD3 UR8, UPT, UPT, UR8, 0x160, URZ ;  /* 0x0000016008087890 */ /* 0x000fe2000fffe0ff */
[----:B------:R2:W-:Y:S01]  /*3010*/  @!P2 SYNCS.ARRIVE.TRANS64.RED RZ, [R3+URZ], R4 ;  /* 0x0000000403ffa9a7 */ /* 0x0005e200080004ff */
[----:B------:R-:W-:Y:S01]  /*3020*/  UIADD3 UR4, UPT, UPT, UR5, 0x1, URZ ;  /* 0x0000000105047890 */ /* 0x000fe2000fffe0ff */
[----:B------:R-:W-:-:S03]  /*3030*/  VIADD R8, R8, 0x1 ;  /* 0x0000000108087836 */ /* 0x000fc60000000000 */
[----:B------:R-:W-:Y:S02]  /*3040*/  UISETP.NE.AND UP0, UPT, UR4, 0x2, UPT ;  /* 0x000000020400788c */ /* 0x000fe4000bf05270 */
[----:B------:R-:W-:Y:S01]  /*3050*/  ISETP.NE.AND P0, PT, R8, 0x2, PT ;  /* 0x000000020800780c */ /* 0x000fe20003f05270 */
[----:B------:R-:W-:Y:S06]  /*3060*/  UGETNEXTWORKID.BROADCAST [UR8], [UR9] ;  /* 0x00000000080073ca */ /* 0x000fec0008000100 */
[----:B------:R-:W-:Y:S02]  /*3070*/  USEL UR7, URZ, 0x1, UP0 ;  /* 0x00000001ff077887 */ /* 0x000fe40008000000 */
[----:B------:R-:W-:-:S04]  /*3080*/  USEL UR5, UR4, URZ, UP0 ;  /* 0x000000ff04057287 */ /* 0x000fc80008000000 */
[----:B------:R-:W-:Y:S02]  /*3090*/  LOP3.LUT R12, R12, UR7, RZ, 0x3c, !PT ;  /* 0x000000070c0c7c12 */ /* 0x000fe4000f8e3cff */
[----:B--2---:R-:W-:-:S04]  /*30a0*/  SHF.L.U32 R4, R10, 0x1f, RZ ;  /* 0x0000001f0a047819 */ /* 0x004fc800000006ff */
[----:B------:R-:W2:Y:S02]  /*30b0*/  SYNCS.PHASECHK.TRANS64.TRYWAIT P1, [R2+URZ+0xd0], R4 ;  /* 0x0000d004020075a7 */ /* 0x000ea400080211ff */
[----:B--2---:R-:W-:Y:S05]  /*30c0*/  @!P1 BRA `(.L_x_55) ;  /* 0x0000005c00889947 */ /* 0x004fea0003800000 */
.L_x_164:
[C---:B--2---:R-:W-:Y:S01]  /*30d0*/  LEA R4, R11.reuse, UR6, 0x4 ;  /* 0x000000060b047c11 */ /* 0x044fe2000f8e20ff */
[----:B------:R-:W-:Y:S01]  /*30e0*/  VIADD R2, R2, 0xe0 ;  /* 0x000000e002027836 */ /* 0x000fe20000000000 */
[----:B------:R-:W-:Y:S01]  /*30f0*/  SEL R8, R8, RZ, P0 ;  /* 0x000000ff08087207 */ /* 0x000fe20000000000 */
[----:B------:R-:W-:-:S03]  /*3100*/  VIADD R11, R11, 0x1 ;  /* 0x000000010b0b7836 */ /* 0x000fc60000000000 */
[----:B------:R-:W2:Y:S01]  /*3110*/  LDS.128 R4, [R4+0x160] ;  /* 0x0001600004047984 */ /* 0x000ea20000000c00 */
[----:B------:R-:W-:Y:S02]  /*3120*/  PRMT R2, RZ, 0x654, R2 ;  /* 0x00000654ff027816 */ /* 0x000fe40000000002 */
[C---:B------:R-:W-:Y:S01]  /*3130*/  ISETP.NE.AND P1, PT, R11.reuse, 0x2, PT ;  /* 0x000000020b00780c */ /* 0x040fe20003f25270 */
[----:B------:R-:W-:Y:S01]  /*3140*/  @!PT LDS RZ, [RZ] ;  /* 0x00000000fffff984 */ /* 0x000fe20000000800 */
[----:B------:R-:W-:Y:S01]  /*3150*/  @!PT LDS RZ, [RZ] ;  /* 0x00000000fffff984 */ /* 0x000fe20000000800 */
[----:B------:R-:W-:Y:S01]  /*3160*/  @!PT LDS RZ, [RZ] ;  /* 0x00000000fffff984 */ /* 0x000fe20000000800 */
[----:B------:R-:W-:Y:S01]  /*3170*/  @!PT LDS RZ, [RZ] ;  /* 0x00000000fffff984 */ /* 0x000fe20000000800 */
[----:B------:R3:W-:Y:S06]  /*3180*/  MEMBAR.ALL.CTA ;  /* 0x0000000000007992 */ /* 0x0007ec0000008000 */
[----:B---3--:R-:W3:Y:S01]  /*3190*/  FENCE.VIEW.ASYNC.S ;  /* 0x00000000000073c6 */ /* 0x008ee20000000000 */
[----:B------:R-:W-:Y:S01]  /*31a0*/  SEL R11, R11, RZ, P1 ;  /* 0x000000ff0b0b7207 */ /* 0x000fe20000800000 */
[----:B---3--:R3:W-:Y:S01]  /*31b0*/  SYNCS.ARRIVE.TRANS64.RED.A1T0 RZ, [R2+URZ], RZ ;  /* 0x000000ff02ff79a7 */ /* 0x0087e200081004ff */
[----:B--2---:R-:W-:-:S02]  /*31c0*/  LOP3.LUT P3, RZ, R6, 0x1, RZ, 0xc0, !PT ;  /* 0x0000000106ff7812 */ /* 0x004fc4000786c0ff */
[----:B------:R-:W-:-:S04]  /*31d0*/  SEL R4, RZ, 0x1, P1 ;  /* 0x00000001ff047807 */ /* 0x000fc80000800000 */
[----:B------:R-:W-:Y:S02]  /*31e0*/  LOP3.LUT R10, R10, R4, RZ, 0x3c, !PT ;  /* 0x000000040a0a7212 */ /* 0x000fe400078e3cff */
[----:B---3--:R-:W-:-:S04]  /*31f0*/  SEL R2, RZ, 0x1, P0 ;  /* 0x00000001ff027807 */ /* 0x008fc80000000000 */
[----:B------:R-:W-:Y:S01]  /*3200*/  LOP3.LUT R9, R9, R2, RZ, 0x3c, !PT ;  /* 0x0000000209097212 */ /* 0x000fe200078e3cff */
[----:B------:R-:W-:Y:S06]  /*3210*/  @P3 BRA `(.L_x_56) ;  /* 0xfffffffc002c3947 */ /* 0x000fec000383ffff */
[----:B------:R-:W-:Y:S01]  /*3220*/  ULEA UR4, UR5, UR6, 0x3 ;  /* 0x0000000605047291 */ /* 0x000fe2000f8e18ff */
[----:B------:R-:W-:-:S08]  /*3230*/  SHF.L.U32 R2, R12, 0x1f, RZ ;  /* 0x0000001f0c027819 */ /* 0x000fd000000006ff */
[----:B------:R-:W2:Y:S02]  /*3240*/  SYNCS.PHASECHK.TRANS64 P0, [UR4+0xe0], R2 ;  /* 0x0000e002ff0075a7 */ /* 0x000ea40008001004 */
[----:B--2---:R-:W-:Y:S05]  /*3250*/  @P0 BRA `(.L_x_57) ;  /* 0x0000000000080947 */ /* 0x004fea0003800000 */
[----:B------:R-:W2:Y:S02]  /*3260*/  SYNCS.PHASECHK.TRANS64.TRYWAIT P0, [UR4+0xe0], R2 ;  /* 0x0000e002ff0075a7 */ /* 0x000ea40008001104 */
[----:B--2---:R-:W-:Y:S05]  /*3270*/  @!P0 BRA `(.L_x_58) ;  /* 0x0000005c00308947 */ /* 0x004fea0003800000 */
.L_x_57:
[----:B------:R-:W-:-:S04]  /*3280*/  UIADD3 UR7, UPT, UPT, UR5, 0x1, URZ ;  /* 0x0000000105077890 */ /* 0x000fc8000fffe0ff */
[----:B------:R-:W-:-:S04]  /*3290*/  UISETP.NE.AND UP0, UPT, UR7, 0x2, UPT ;  /* 0x000000020700788c */ /* 0x000fc8000bf05270 */
[----:B------:R-:W-:Y:S02]  /*32a0*/  USEL UR8, URZ, 0x1, UP0 ;  /* 0x00000001ff087887 */ /* 0x000fe40008000000 */
[----:B------:R-:W-:-:S04]  /*32b0*/  USEL UR7, UR7, URZ, UP0 ;  /* 0x000000ff07077287 */ /* 0x000fc80008000000 */
[----:B------:R-:W-:Y:S01]  /*32c0*/  ULEA UR7, UR7, UR6, 0x3 ;  /* 0x0000000607077291 */ /* 0x000fe2000f8e18ff */
[----:B--2---:R-:W-:-:S04]  /*32d0*/  LOP3.LUT R2, R12, UR8, RZ, 0x3c, !PT ;  /* 0x000000080c027c12 */ /* 0x004fc8000f8e3cff */
[----:B------:R-:W-:-:S04]  /*32e0*/  SHF.L.U32 R0, R2, 0x1f, RZ ;  /* 0x0000001f02007819 */ /* 0x000fc800000006ff */
[----:B------:R-:W2:Y:S02]  /*32f0*/  SYNCS.PHASECHK.TRANS64 P0, [UR7+0xe0], R0 ;  /* 0x0000e000ff0075a7 */ /* 0x000ea40008001007 */
[----:B-12---:R-:W-:Y:S05]  /*3300*/  @P0 EXIT ;  /* 0x000000000000094d */ /* 0x006fea0003800000 */
[----:B------:R-:W-:Y:S02]  /*3310*/  SHF.L.U32 R2, R2, 0x1f, RZ ;  /* 0x0000001f02027819 */ /* 0x000fe400000006ff */
[----:B------:R-:W-:-:S07]  /*3320*/  MOV R0, UR7 ;  /* 0x0000000700007c02 */ /* 0x000fce0008000f00 */
.L_x_59:
[----:B-1----:R1:W2:Y:S02]  /*3330*/  SYNCS.PHASECHK.TRANS64.TRYWAIT P0, [R0+URZ+0xe0], R2 ;  /* 0x0000e002000075a7 */ /* 0x0022a400080011ff */
[----:B--2---:R-:W-:Y:S05]  /*3340*/  @!P0 NANOSLEEP.SYNCS 0x989680 ;  /* 0x009896800000895d */ /* 0x004fea0003900000 */
[----:B------:R-:W2:Y:S02]  /*3350*/  @!P0 SYNCS.PHASECHK.TRANS64 P0, [R0+URZ+0xe0], R2 ;  /* 0x0000e002000085a7 */ /* 0x000ea400080010ff */
[----:B--2---:R-:W-:Y:S05]  /*3360*/  @P0 EXIT ;  /* 0x000000000000094d */ /* 0x004fea0003800000 */
[----:B------:R-:W-:Y:S05]  /*3370*/  BRA `(.L_x_59) ;  /* 0xfffffffc00ec7947 */ /* 0x000fea000383ffff */
.L_x_52:
[----:B------:R-:W-:Y:S05]  /*3380*/  BRA.U UP4, `(.L_x_60) ;  /* 0x0000000d04d87547 */ /* 0x000fea000b800000 */
[----:B------:R-:W2:Y:S01]  /*3390*/  S2UR UR7, SR_CgaCtaId ;  /* 0x00000000000779c3 */ /* 0x000ea20000008800 */
[----:B------:R-:W-:Y:S01]  /*33a0*/  UMOV UR4, 0x40 ;  /* 0x0000004000047882 */ /* 0x000fe20000000000 */
[----:B------:R-:W-:Y:S01]  /*33b0*/  NOP ;  /* 0x0000000000007918 */ /* 0x000fe20000000000 */
[----:B------:R-:W-:Y:S01]  /*33c0*/  UMOV UR6, 0x400 ;  /* 0x0000040000067882 */ /* 0x000fe20000000000 */
[----:B--2---:R-:W-:Y:S02]  /*33d0*/  ULEA UR5, UR7, UR4, 0x18 ;  /* 0x0000000407057291 */ /* 0x004fe4000f8ec0ff */
[----:B------:R-:W-:-:S07]  /*33e0*/  ULEA UR6, UR7, UR6, 0x18 ;  /* 0x0000000607067291 */ /* 0x000fce000f8ec0ff */
[----:B------:R-:W2:Y:S02]  /*33f0*/  LDS.U8 R0, [UR5+0x1c] ;  /* 0x00001c05ff007984 */ /* 0x000ea40008000000 */
[----:B--2---:R-:W-:-:S13]  /*3400*/  ISETP.NE.AND P0, PT, R0, RZ, PT ;  /* 0x000000ff0000720c */ /* 0x004fda0003f05270 */
[----:B------:R-:W-:Y:S05]  /*3410*/  @P0 BRA `(.L_x_61) ;  /* 0x0000000000580947 */ /* 0x000fea0003800000 */
[----:B------:R-:W-:-:S13]  /*3420*/  ELECT P0, URZ, PT ;  /* 0x0000000000ff782f */ /* 0x000fda0003800000 */
[----:B------:R-:W-:Y:S05]  /*3430*/  @!P0 BRA `(.L_x_62) ;  /* 0x0000000000608947 */ /* 0x000fea0003800000 */
[----:B------:R-:W-:Y:S01]  /*3440*/  UMOV UR4, 0x10 ;  /* 0x0000001000047882 */ /* 0x000fe20000000000 */
[----:B------:R-:W-:Y:S01]  /*3450*/  HFMA2 R0, -RZ, RZ, 0, 5.9604644775390625e-08 ;  /* 0x00000001ff007431 */ /* 0x000fe200000001ff */
[----:B------:R-:W-:-:S03]  /*3460*/  MOV R3, 0xffff ;  /* 0x0000ffff00037802 */ /* 0x000fc60000000f00 */
[----:B------:R-:W-:Y:S04]  /*3470*/  DEPBAR.LE SB2, 0x36 ;  /* 0x0000ad800000791a */ /* 0x000fe80000000000 */
[----:B------:R-:W2:Y:S02]  /*3480*/  UTCATOMSWS.FIND_AND_SET.ALIGN UP0, UR4, UR4 ;  /* 0x00000004000475e3 */ /* 0x000ea40008000800 */
[----:B--2---:R-:W-:Y:S01]  /*3490*/  MOV R4, UR4 ;  /* 0x0000000400047c02 */ /* 0x004fe20008000f00 */
[----:B------:R-:W-:Y:S06]  /*34a0*/  BRA.U UP0, `(.L_x_63) ;  /* 0x0000000100187547 */ /* 0x000fec000b800000 */
.L_x_64:
[----:B------:R-:W-:Y:S05]  /*34b0*/  NANOSLEEP 0x64 ;  /* 0x000000640000795d */ /* 0x000fea0003800000 */
[----:B------:R-:W-:-:S05]  /*34c0*/  UMOV UR4, 0x10 ;  /* 0x0000001000047882 */ /* 0x000fca0000000000 */
[----:B------:R-:W-:Y:S04]  /*34d0*/  DEPBAR.LE SB2, 0x36 ;  /* 0x0000ad800000791a */ /* 0x000fe80000000000 */
[----:B------:R-:W2:Y:S02]  /*34e0*/  UTCATOMSWS.FIND_AND_SET.ALIGN UP0, UR4, UR4 ;  /* 0x00000004000475e3 */ /* 0x000ea40008000800 */
[----:B--2---:R-:W-:Y:S01]  /*34f0*/  MOV R4, UR4 ;  /* 0x0000000400047c02 */ /* 0x004fe20008000f00 */
[----:B------:R-:W-:Y:S05]  /*3500*/  BRA.U !UP0, `(.L_x_64) ;  /* 0xfffffffd08e87547 */ /* 0x000fea000b83ffff */
.L_x_63:
[-C--:B------:R-:W-:Y:S02]  /*3510*/  SHF.L.U32 R3, R3, R4.reuse, RZ ;  /* 0x0000000403037219 */ /* 0x080fe400000006ff */
[----:B------:R-:W-:Y:S01]  /*3520*/  SHF.L.U32 R0, R0, R4, RZ ;  /* 0x0000000400007219 */ /* 0x000fe200000006ff */
[----:B------:R-:W-:Y:S02]  /*3530*/  IMAD.SHL.U32 R4, R4, 0x20, RZ ;  /* 0x0000002004047824 */ /* 0x000fe400078e00ff */
[----:B------:R2:W-:Y:S04]  /*3540*/  ATOMS.OR RZ, [UR5+0x14], R3 ;  /* 0x00001403ffff798c */ /* 0x0005e8000b000005 */
[----:B------:R2:W-:Y:S04]  /*3550*/  ATOMS.OR RZ, [UR5+0x18], R0 ;  /* 0x00001800ffff798c */ /* 0x0005e8000b000005 */
[----:B------:R2:W-:Y:S01]  /*3560*/  STS [UR6+0x180], R4 ;  /* 0x00018004ff007988 */ /* 0x0005e20008000806 */
[----:B------:R-:W-:Y:S05]  /*3570*/  BRA `(.L_x_62) ;  /* 0x0000000000107947 */ /* 0x000fea0003800000 */
.L_x_61:
[----:B------:R-:W-:Y:S02]  /*3580*/  MOV R0, 0xffffffff ;  /* 0xffffffff00007802 */ /* 0x000fe40000000f00 */
[----:B------:R-:W-:-:S03]  /*3590*/  MOV R4, 0x35c0 ;  /* 0x000035c000047802 */ /* 0x000fc60000000f00 */
[----:B------:R2:W-:Y:S04]  /*35a0*/  STS [UR6+0x180], R0 ;  /* 0x00018000ff007988 */ /* 0x0005e80008000806 */
[----:B-12--5:R-:W-:Y:S05]  /*35b0*/  CALL.REL.NOINC `($__internal_1_$__cuda_sm10x_tcgen05_guardrail_trap_phase_invalid_during_alloc) ;  /* 0x0000006000787944 */ /* 0x026fea0003c00000 */
.L_x_62:
[----:B------:R-:W-:Y:S05]  /*35c0*/  WARPSYNC.ALL ;  /* 0x0000000000007948 */ /* 0x000fea0003800000 */
[----:B------:R-:W3:Y:S01]  /*35d0*/  S2UR UR4, SR_CgaCtaId ;  /* 0x00000000000479c3 */ /* 0x000ee20000008800 */
[----:B------:R-:W-:Y:S01]  /*35e0*/  UMOV UR26, 0x400 ;  /* 0x00000400001a7882 */ /* 0x000fe20000000000 */
[----:B------:R-:W-:-:S06]  /*35f0*/  NOP ;  /* 0x0000000000007918 */ /* 0x000fcc0000000000 */
[----:B------:R-:W-:Y:S06]  /*3600*/  BAR.ARV 0x6, 0xa0 ;  /* 0x0182800000007b1d */ /* 0x000fec0000002000 */
[----:B------:R-:W4:Y:S01]  /*3610*/  LDCU UR5, c[0x0][0x38c] ;  /* 0x00007180ff0577ac */ /* 0x000f220008000800 */
[----:B------:R-:W-:Y:S01]  /*3620*/  LOP3.LUT R2, R2, 0xffff, RZ, 0xc0, !PT ;  /* 0x0000ffff02027812 */ /* 0x000fe200078ec0ff */
[----:B------:R-:W-:Y:S01]  /*3630*/  IMAD.MOV.U32 R11, RZ, RZ, 0x1 ;  /* 0x00000001ff0b7424 */ /* 0x000fe200078e00ff */
[----:B------:R-:W-:Y:S01]  /*3640*/  CS2R R8, SRZ ;  /* 0x0000000000087805 */ /* 0x000fe2000001ff00 */
[----:B------:R-:W1:Y:S01]  /*3650*/  LDCU UR7, c[0x0][0x38c] ;  /* 0x00007180ff0777ac */ /* 0x000e620008000800 */
[----:B------:R-:W-:Y:S01]  /*3660*/  R2UR UR27, R2 ;  /* 0x00000000021b72ca */ /* 0x000fe200000e0000 */
[----:B------:R-:W-:Y:S01]  /*3670*/  IMAD.MOV.U32 R10, RZ, RZ, RZ ;  /* 0x000000ffff0a7224 */ /* 0x000fe200078e00ff */
[----:B------:R-:W-:Y:S01]  /*3680*/  UMOV UR30, URZ ;  /* 0x000000ff001e7c82 */ /* 0x000fe20008000000 */
[----:B------:R-:W-:Y:S01]  /*3690*/  UMOV UR24, URZ ;  /* 0x000000ff00187c82 */ /* 0x000fe20008000000 */
[----:B---3--:R-:W-:Y:S01]  /*36a0*/  ULEA UR26, UR4, UR26, 0x18 ;  /* 0x0000001a041a7291 */ /* 0x008fe2000f8ec0ff */
[----:B------:R-:W-:Y:S01]  /*36b0*/  UMOV UR38, 0x0 ;  /* 0x0000000000267882 */ /* 0x000fe20000000000 */
[----:B------:R-:W-:-:S02]  /*36c0*/  UMOV UR39, 0x4200010 ;  /* 0x0420001000277882 */ /* 0x000fc40000000000 */
[----:B------:R-:W-:Y:S02]  /*36d0*/  UIADD3 UR4, UPT, UPT, UR26, 0x4400, URZ ;  /* 0x000044001a047890 */ /* 0x000fe4000fffe0ff */
[----:B------:R-:W-:Y:S02]  /*36e0*/  UIADD3 UR6, UPT, UPT, UR26, 0x14400, URZ ;  /* 0x000144001a067890 */ /* 0x000fe4000fffe0ff */
[----:B----4-:R-:W-:Y:S01]  /*36f0*/  UIADD3 UR5, UPT, UPT, UR5, 0x3f, URZ ;  /* 0x0000003f05057890 */ /* 0x010fe2000fffe0ff */
[----:B--2---:R-:W2:Y:S01]  /*3700*/  LDS R0, [UR26+0x180] ;  /* 0x0001801aff007984 */ /* 0x004ea20008000800 */
[----:B-1----:R-:W-:Y:S01]  /*3710*/  UMOV UR36, 0x0 ;  /* 0x0000000000247882 */ /* 0x002fe20000000000 */
[----:B------:R-:W-:Y:S01]  /*3720*/  UMOV UR37, 0x4200010 ;  /* 0x0420001000257882 */ /* 0x000fe20000000000 */
[----:B------:R-:W-:Y:S02]  /*3730*/  USHF.R.S32.HI UR40, URZ, 0x1f, UR5 ;  /* 0x0000001fff287899 */ /* 0x000fe40008011405 */
[----:B------:R-:W-:-:S02]  /*3740*/  UISETP.GE.AND UP4, UPT, UR7, 0x1, UPT ;  /* 0x000000010700788c */ /* 0x000fc4000bf86270 */
[----:B------:R-:W-:Y:S02]  /*3750*/  ULEA.HI UR40, UR40, UR5, URZ, 0x6 ;  /* 0x0000000528287291 */ /* 0x000fe4000f8f30ff */
[----:B------:R-:W-:Y:S02]  /*3760*/  USHF.R.U32.HI UR5, URZ, 0x4, UR4 ;  /* 0x00000004ff057899 */ /* 0x000fe40008011604 */
[----:B------:R-:W-:Y:S02]  /*3770*/  USHF.R.S32.HI UR40, URZ, 0x6, UR40 ;  /* 0x00000006ff287899 */ /* 0x000fe40008011428 */
[----:B------:R-:W-:Y:S02]  /*3780*/  USHF.R.U32.HI UR4, URZ, 0x4, UR6 ;  /* 0x00000004ff047899 */ /* 0x000fe40008011606 */
[----:B------:R-:W-:Y:S02]  /*3790*/  UISETP.LT.AND UP0, UPT, UR40, 0x1, UPT ;  /* 0x000000012800788c */ /* 0x000fe4000bf01270 */
[----:B------:R-:W-:-:S02]  /*37a0*/  ULOP3.LUT UR5, UR5, 0x3fff, URZ, 0xc0, !UPT ;  /* 0x00003fff05057892 */ /* 0x000fc4000f8ec0ff */
[----:B------:R-:W-:Y:S02]  /*37b0*/  ULOP3.LUT UR4, UR4, 0x3fff, URZ, 0xc0, !UPT ;  /* 0x00003fff04047892 */ /* 0x000fe4000f8ec0ff */
[----:B------:R-:W-:Y:S02]  /*37c0*/  USEL UR41, UR40, 0x1, !UP0 ;  /* 0x0000000128297887 */ /* 0x000fe4000c000000 */
[----:B------:R-:W-:Y:S02]  /*37d0*/  ULOP3.LUT UR28, UR5, 0x10000, URZ, 0xfc, !UPT ;  /* 0x00010000051c7892 */ /* 0x000fe4000f8efcff */
[----:B------:R-:W-:Y:S02]  /*37e0*/  ULOP3.LUT UR29, UR4, 0x10000, URZ, 0xfc, !UPT ;  /* 0x00010000041d7892 */ /* 0x000fe4000f8efcff */
[----:B------:R-:W-:Y:S01]  /*37f0*/  UIADD3 UR41, UPT, UPT, -UR41, URZ, URZ ;  /* 0x000000ff29297290 */ /* 0x000fe2000fffe1ff */
[----:B------:R-:W-:Y:S01]  /*3800*/  UMOV UR34, 0x0 ;  /* 0x0000000000227882 */ /* 0x000fe20000000000 */
[----:B------:R-:W-:Y:S01]  /*3810*/  UMOV UR35, 0x4200010 ;  /* 0x0420001000237882 */ /* 0x000fe20000000000 */
[----:B------:R-:W-:Y:S01]  /*3820*/  UMOV UR32, 0x0 ;  /* 0x0000000000207882 */ /* 0x000fe20000000000 */
[----:B------:R-:W-:Y:S01]  /*3830*/  UMOV UR33, 0x4200010 ;  /* 0x0420001000217882 */ /* 0x000fe20000000000 */
[----:B--2---:R-:W-:-:S15]  /*3840*/  R2UR UR42, R0 ;  /* 0x00000000002a72ca */ /* 0x004fde00000e0000 */
.L_x_71:
[----:B------:R-:W-:Y:S02]  /*3850*/  LEA R0, R10, UR26, 0x3 ;  /* 0x0000001a0a007c11 */ /* 0x000fe4000f8e18ff */
[----:B------:R-:W-:Y:S02]  /*3860*/  SHF.L.U32 R2, R9, 0x1f, RZ ;  /* 0x0000001f09027819 */ /* 0x000fe400000006ff */
[----:B------:R-:W-:Y:S01]  /*3870*/  PLOP3.LUT P0, PT, PT, PT, UP4, 0x80, 0x8 ;  /* 0x000000000008781c */ /* 0x000fe20003f0f048 */
[----:B------:R-:W-:Y:S01]  /*3880*/  VIADD R3, R0, 0xe0 ;  /* 0x000000e000037836 */ /* 0x000fe20000000000 */
[----:B-1----:R-:W1:Y:S02]  /*3890*/  SYNCS.PHASECHK.TRANS64.TRYWAIT P1, [R0+URZ+0xd0], R2 ;  /* 0x0000d002000075a7 */ /* 0x002e6400080211ff */
[----:B-1-3--:R-:W-:Y:S09]  /*38a0*/  @!P1 BRA `(.L_x_65) ;  /* 0x0000005400bc9947 */ /* 0x00aff20003800000 */
.L_x_166:
[----:B------:R-:W-:Y:S01]  /*38b0*/  LEA R4, R10, UR26, 0x4 ;  /* 0x0000001a0a047c11 */ /* 0x000fe2000f8e20ff */
[----:B------:R-:W-:Y:S01]  /*38c0*/  @UP4 ULEA UR4, UR24, UR26, 0x3 ;  /* 0x0000001a18044291 */ /* 0x000fe2000f8e18ff */
[----:B------:R-:W-:Y:S01]  /*38d0*/  PLOP3.LUT P2, PT, PT, PT, PT, 0x80, 0x8 ;  /* 0x000000000008781c */ /* 0x000fe20003f4f070 */
[----:B------:R-:W-:Y:S01]  /*38e0*/  ULEA UR31, UR30, UR26, 0x3 ;  /* 0x0000001a1e1f7291 */ /* 0x000fe2000f8e18ff */
[----:B------:R-:W-:Y:S02]  /*38f0*/  PRMT R3, RZ, 0x654, R3 ;  /* 0x00000654ff037816 */ /* 0x000fe40000000003 */
[----:B------:R-:W2:Y:S01]  /*3900*/  LDS.128 R4, [R4+0x160] ;  /* 0x0001600004047984 */ /* 0x000ea20000000c00 */
[----:B-1----:R-:W-:Y:S02]  /*3910*/  @P0 SHF.L.U32 R2, R8, 0x1f, RZ ;  /* 0x0000001f08020819 */ /* 0x002fe400000006ff */
[----:B------:R-:W-:Y:S01]  /*3920*/  SHF.L.U32 R0, R11, 0x1f, RZ ;  /* 0x0000001f0b007819 */ /* 0x000fe200000006ff */
[----:B------:R-:W-:Y:S01]  /*3930*/  @!PT LDS RZ, [RZ] ;  /* 0x00000000fffff984 */ /* 0x000fe20000000800 */
[----:B------:R-:W-:Y:S01]  /*3940*/  @!PT LDS RZ, [RZ] ;  /* 0x00000000fffff984 */ /* 0x000fe20000000800 */
[----:B------:R-:W-:Y:S01]  /*3950*/  @!PT LDS RZ, [RZ] ;  /* 0x00000000fffff984 */ /* 0x000fe20000000800 */
[----:B------:R-:W-:Y:S01]  /*3960*/  @!PT LDS RZ, [RZ] ;  /* 0x00000000fffff984 */ /* 0x000fe20000000800 */
[----:B------:R1:W-:Y:S06]  /*3970*/  MEMBAR.ALL.CTA ;  /* 0x0000000000007992 */ /* 0x0003ec0000008000 */
[----:B-1----:R-:W1:Y:S02]  /*3980*/  FENCE.VIEW.ASYNC.S ;  /* 0x00000000000073c6 */ /* 0x002e640000000000 */
[----:B-1----:R1:W-:Y:S01]  /*3990*/  SYNCS.ARRIVE.TRANS64.RED.A1T0 RZ, [R3+URZ], RZ ;  /* 0x000000ff03ff79a7 */ /* 0x0023e200081004ff */
[----:B------:R1:W3:Y:S01]  /*39a0*/  @P0 SYNCS.PHASECHK.TRANS64.TRYWAIT P2, [UR4], R2 ;  /* 0x00000002ff0005a7 */ /* 0x0002e20008041104 */
[----:B------:R-:W-:Y:S01]  /*39b0*/  ULEA.HI UR4, UR30, UR30, URZ, 0x1 ;  /* 0x0000001e1e047291 */ /* 0x000fe2000f8f08ff */
[----:B--2---:R-:W-:-:S03]  /*39c0*/  LOP3.LUT P1, RZ, R6, 0x1, RZ, 0xc0, !PT ;  /* 0x0000000106ff7812 */ /* 0x004fc6000782c0ff */
[----:B------:R-:W-:Y:S02]  /*39d0*/  USHF.L.U32 UR11, UR4, 0x6, URZ ;  /* 0x00000006040b7899 */ /* 0x000fe400080006ff */
[----:B------:R-:W-:Y:S02]  /*39e0*/  ULOP3.LUT UR4, UR4, 0xffe, URZ, 0xc0, !UPT ;  /* 0x00000ffe04047892 */ /* 0x000fe4000f8ec0ff */
[----:B------:R-:W-:Y:S02]  /*39f0*/  ULOP3.LUT UR11, UR11, 0xffffff80, URZ, 0xc0, !UPT ;  /* 0xffffff800b0b7892 */ /* 0x000fe4000f8ec0ff */
[----:B------:R-:W-:Y:S02]  /*3a00*/  UIADD3 UR4, UPT, UPT, -UR4, UR30, URZ ;  /* 0x0000001e04047290 */ /* 0x000fe4000fffe1ff */
[----:B------:R-:W-:Y:S01]  /*3a10*/  UIADD3 UR11, UPT, UPT, UR42, UR11, URZ ;  /* 0x0000000b2a0b7290 */ /* 0x000fe2000fffe0ff */
[----:B------:R-:W2:Y:S03]  /*3a20*/  SYNCS.PHASECHK.TRANS64.TRYWAIT P0, [UR31+0x110], R0 ;  /* 0x00011000ff0075a7 */ /* 0x000ea6000800111f */
[----:B------:R-:W-:Y:S01]  /*3a30*/  ULEA UR11, UR4, UR11, 0x14 ;  /* 0x0000000b040b7291 */ /* 0x000fe2000f8ea0ff */
[----:B-123--:R-:W-:Y:S11]  /*3a40*/  @!P0 BRA `(.L_x_66) ;  /* 0x0000005400688947 */ /* 0x00eff60003800000 */
.L_x_168:
[----:B------:R-:W-:Y:S01]  /*3a50*/  IADD3 R10, PT, PT, R10, 0x1, RZ ;  /* 0x000000010a0a7810 */ /* 0x000fe20007ffe0ff */
[----:B------:R-:W-:Y:S06]  /*3a60*/  BRA.U !UP4, `(.L_x_67) ;  /* 0x000000010cc07547 */ /* 0x000fec000b800000 */
[----:B------:R-:W-:Y:S01]  /*3a70*/  UPLOP3.LUT UP2, UPT, UPT, UPT, UPT, 0x40, 0x4 ;  /* 0x000000000004789c */ /* 0x000fe20003f4e870 */
[----:B------:R-:W-:Y:S01]  /*3a80*/  UMOV UR23, UR41 ;  /* 0x0000002900177c82 */ /* 0x000fe20008000000 */
[----:B------:R-:W-:Y:S01]  /*3a90*/  UMOV UR22, UR40 ;  /* 0x0000002800167c82 */ /* 0x000fe20008000000 */
[----:B------:R-:W-:-:S08]  /*3aa0*/  UMOV UR10, UR24 ;  /* 0x00000018000a7c82 */ /* 0x000fd00008000000 */
.L_x_70:
[----:B------:R-:W-:Y:S02]  /*3ab0*/  UIADD3 UR23, UPT, UPT, UR23, 0x1, URZ ;  /* 0x0000000117177890 */ /* 0x000fe4000fffe0ff */
[----:B--2---:R-:W-:Y:S02]  /*3ac0*/  ULEA UR5, UR10, UR26, 0x3 ;  /* 0x0000001a0a057291 */ /* 0x004fe4000f8e18ff */
[----:B------:R-:W-:Y:S01]  /*3ad0*/  UISETP.NE.AND UP3, UPT, UR23, URZ, UPT ;  /* 0x000000ff1700728c */ /* 0x000fe2000bf65270 */
[----:B---3--:R-:W-:Y:S10]  /*3ae0*/  @P2 BRA `(.L_x_68) ;  /* 0x00000000000c2947 */ /* 0x008ff40003800000 */
[----:B-1----:R-:W-:Y:S04]  /*3af0*/  SHF.L.U32 R2, R8, 0x1f, RZ ;  /* 0x0000001f08027819 */ /* 0x002fe800000006ff */
[----:B------:R-:W1:Y:S02]  /*3b00*/  SYNCS.PHASECHK.TRANS64.TRYWAIT P0, [UR5], R2 ;  /* 0x00000002ff0075a7 */ /* 0x000e640008001105 */
[----:B-1----:R-:W-:Y:S05]  /*3b10*/  @!P0 BRA `(.L_x_69) ;  /* 0x00000054004c8947 */ /* 0x002fea0003800000 */
.L_x_68:
[----:B------:R-:W-:Y:S01]  /*3b20*/  UISETP.NE.AND UP0, UPT, UR22, 0x1, UPT ;  /* 0x000000011600788c */ /* 0x000fe2000bf05270 */
[----:B------:R-:W-:Y:S01]  /*3b30*/  PLOP3.LUT P2, PT, PT, PT, PT, 0x80, 0x8 ;  /* 0x000000000008781c */ /* 0x000fe20003f4f070 */
[----:B------:R-:W-:Y:S02]  /*3b40*/  UIADD3 UR4, UPT, UPT, UR10, 0x1, URZ ;  /* 0x000000010a047890 */ /* 0x000fe4000fffe0ff */
[----:B------:R-:W-:Y:S02]  /*3b50*/  UIADD3 UR25, UPT, UPT, UR5, 0x40, URZ ;  /* 0x0000004005197890 */ /* 0x000fe4000fffe0ff */
[----:B------:R-:W-:Y:S01]  /*3b60*/  UISETP.NE.AND UP1, UPT, UR4, 0x8, UPT ;  /* 0x000000080400788c */ /* 0x000fe2000bf25270 */
[----:B------:R-:W-:Y:S01]  /*3b70*/  PLOP3.LUT P0, PT, PT, PT, UP0, 0x80, 0x8 ;  /* 0x000000000008781c */ /* 0x000fe20003f0f008 */
[----:B------:R-:W-:Y:S02]  /*3b80*/  UIADD3 UR22, UPT, UPT, UR22, -0x1, URZ ;  /* 0xffffffff16167890 */ /* 0x000fe4000fffe0ff */
[----:B------:R-:W-:Y:S02]  /*3b90*/  USEL UR6, URZ, 0x1, UP1 ;  /* 0x00000001ff067887 */ /* 0x000fe40008800000 */
[----:B------:R-:W-:Y:S01]  /*3ba0*/  USEL UR24, UR4, URZ, UP1 ;  /* 0x000000ff04187287 */ /* 0x000fe20008800000 */
[----:B------:R-:W-:Y:S01]  /*3bb0*/  UMOV UR7, 0x40004040 ;  /* 0x4000404000077882 */ /* 0x000fe20000000000 */
[----:B------:R-:W-:Y:S02]  /*3bc0*/  UMOV UR5, 0x40004040 ;  /* 0x4000404000057882 */ /* 0x000fe40000000000 */
[----:B------:R-:W-:Y:S01]  /*3bd0*/  @UP0 ULEA UR4, UR24, UR26, 0x3 ;  /* 0x0000001a18040291 */ /* 0x000fe2000f8e18ff */
[----:B------:R-:W-:Y:S01]  /*3be0*/  LOP3.LUT R8, R8, UR6, RZ, 0x3c, !PT ;  /* 0x0000000608087c12 */ /* 0x000fe2000f8e3cff */
[----:B------:R-:W-:Y:S01]  /*3bf0*/  ULEA UR6, UR10, UR29, 0xa ;  /* 0x0000001d0a067291 */ /* 0x000fe2000f8e50ff */
[----:B------:R-:W-:Y:S02]  /*3c00*/  UMOV UR21, 0x40004040 ;  /* 0x4000404000157882 */ /* 0x000fe40000000000 */
[----:B-1----:R-:W-:Y:S01]  /*3c10*/  @P0 SHF.L.U32 R0, R8, 0x1f, RZ ;  /* 0x0000001f08000819 */ /* 0x002fe200000006ff */
[----:B------:R-:W-:Y:S02]  /*3c20*/  UIADD3 UR20, UPT, UPT, UR6, 0x2, URZ ;  /* 0x0000000206147890 */ /* 0x000fe4000fffe0ff */
[----:B------:R-:W-:Y:S01]  /*3c30*/  UIADD3 UR16, UPT, UPT, UR6, 0x4, URZ ;  /* 0x0000000406107890 */ /* 0x000fe2000fffe0ff */
[----:B------:R2:W3:Y:S01]  /*3c40*/  @P0 SYNCS.PHASECHK.TRANS64.TRYWAIT P2, [UR4], R0 ;  /* 0x00000000ff0005a7 */ /* 0x0004e20008041104 */
[----:B------:R-:W-:Y:S02]  /*3c50*/  ULEA UR4, UR10, UR28, 0x9 ;  /* 0x0000001c0a047291 */ /* 0x000fe4000f8e48ff */
[----:B------:R-:W-:Y:S02]  /*3c60*/  UIADD3 UR12, UPT, UPT, UR6, 0x6, URZ ;  /* 0x00000006060c7890 */ /* 0x000fe4000fffe0ff */
[----:B------:R-:W-:Y:S02]  /*3c70*/  UIADD3 UR18, UPT, UPT, UR4, 0x2, URZ ;  /* 0x0000000204127890 */ /* 0x000fe4000fffe0ff */
[----:B------:R-:W-:Y:S02]  /*3c80*/  UIADD3 UR14, UPT, UPT, UR4, 0x4, URZ ;  /* 0x00000004040e7890 */ /* 0x000fe4000fffe0ff */
[----:B------:R-:W-:Y:S01]  /*3c90*/  UIADD3 UR8, UPT, UPT, UR4, 0x6, URZ ;  /* 0x0000000604087890 */ /* 0x000fe2000fffe0ff */
[----:B------:R2:W-:Y:S01]  /*3ca0*/  UTCHMMA gdesc[UR4], gdesc[UR6], tmem[UR11], tmem[UR38], idesc[UR39], UP2 ;  /* 0x00ff2606040075ea */ /* 0x0005e2000900000b */
[----:B------:R-:W-:Y:S01]  /*3cb0*/  UPLOP3.LUT UP2, UPT, UPT, UPT, UPT, 0x80, 0x8 ;  /* 0x000000000008789c */ /* 0x000fe20003f4f070 */
[----:B------:R-:W-:Y:S01]  /*3cc0*/  UMOV UR19, 0x40004040 ;  /* 0x4000404000137882 */ /* 0x000fe20000000000 */
[----:B------:R-:W-:Y:S01]  /*3cd0*/  UMOV UR17, 0x40004040 ;  /* 0x4000404000117882 */ /* 0x000fe20000000000 */
[----:B------:R2:W-:Y:S01]  /*3ce0*/  UTCHMMA gdesc[UR18], gdesc[UR20], tmem[UR11], tmem[UR36], idesc[UR37], UPT ;  /* 0x00ff2414120075ea */ /* 0x0005e2000b80000b */
[----:B------:R-:W-:Y:S01]  /*3cf0*/  UMOV UR15, 0x40004040 ;  /* 0x40004040000f7882 */ /* 0x000fe20000000000 */
[----:B------:R-:W-:Y:S01]  /*3d00*/  UMOV UR13, 0x40004040 ;  /* 0x40004040000d7882 */ /* 0x000fe20000000000 */
[----:B------:R-:W-:Y:S01]  /*3d10*/  UMOV UR9, 0x40004040 ;  /* 0x4000404000097882 */ /* 0x000fe20000000000 */
[----:B------:R2:W-:Y:S01]  /*3d20*/  UTCHMMA gdesc[UR14], gdesc[UR16], tmem[UR11], tmem[UR34], idesc[UR35], UPT ;  /* 0x00ff22100e0075ea */ /* 0x0005e2000b80000b */
[----:B------:R2:W-:Y:S01]  /*3d30*/  UTCHMMA gdesc[UR8], gdesc[UR12], tmem[UR11], tmem[UR32], idesc[UR33], UPT ;  /* 0x00ff200c080075ea */ /* 0x0005e2000b80000b */
[----:B------:R2:W-:Y:S01]  /*3d40*/  UTCBAR.MULTICAST [UR25], URZ, UR27 ;  /* 0x000000ff190073e9 */ /* 0x0005e2000800081b */
[----:B------:R-:W-:Y:S01]  /*3d50*/  UMOV UR10, UR24 ;  /* 0x00000018000a7c82 */ /* 0x000fe20008000000 */
[----:B------:R-:W-:Y:S05]  /*3d60*/  BRA.U UP3, `(.L_x_70) ;  /* 0xfffffffd03507547 */ /* 0x000fea000b83ffff */
.L_x_67:
[----:B--2---:R-:W-:Y:S01]  /*3d70*/  UIADD3 UR4, UPT, UPT, UR30, 0x1, URZ ;  /* 0x000000011e047890 */ /* 0x004fe2000fffe0ff */
[C---:B------:R-:W-:Y:S01]  /*3d80*/  ISETP.NE.AND P0, PT, R10.reuse, 0x2, PT ;  /* 0x000000020a00780c */ /* 0x040fe20003f05270 */
[----:B------:R-:W-:Y:S02]  /*3d90*/  UIADD3 UR5, UPT, UPT, UR31, 0xf0, URZ ;  /* 0x000000f01f057890 */ /* 0x000fe4000fffe0ff */
[----:B------:R-:W-:Y:S01]  /*3da0*/  UISETP.NE.AND UP0, UPT, UR4, 0x4, UPT ;  /* 0x000000040400788c */ /* 0x000fe2000bf05270 */
[----:B-1----:R-:W-:Y:S02]  /*3db0*/  SEL R0, RZ, 0x1, P0 ;  /* 0x00000001ff007807 */ /* 0x002fe40000000000 */
[----:B------:R-:W-:Y:S01]  /*3dc0*/  SEL R10, R10, RZ, P0 ;  /* 0x000000ff0a0a7207 */ /* 0x000fe20000000000 */
[----:B------:R-:W-:Y:S01]  /*3dd0*/  USEL UR6, URZ, 0x1, UP0 ;  /* 0x00000001ff067887 */ /* 0x000fe20008000000 */
[----:B------:R-:W-:Y:S01]  /*3de0*/  LOP3.LUT R9, R9, R0, RZ, 0x3c, !PT ;  /* 0x0000000009097212 */ /* 0x000fe200078e3cff */
[----:B------:R-:W-:Y:S01]  /*3df0*/  USEL UR30, UR4, URZ, UP0 ;  /* 0x000000ff041e7287 */ /* 0x000fe20008000000 */
[----:B------:R1:W-:Y:S03]  /*3e00*/  UTCBAR [UR5], URZ ;  /* 0x000000ff050073e9 */ /* 0x0003e600080000ff */
[----:B------:R-:W-:Y:S01]  /*3e10*/  LOP3.LUT R11, R11, UR6, RZ, 0x3c, !PT ;  /* 0x000000060b0b7c12 */ /* 0x000fe2000f8e3cff */
[----:B------:R-:W-:Y:S07]  /*3e20*/  @P1 BRA `(.L_x_71) ;  /* 0xfffffff800881947 */ /* 0x000fee000383ffff */
[----:B------:R-:W2:Y:S01]  /*3e30*/  S2UR UR8, SR_CgaCtaId ;  /* 0x00000000000879c3 */ /* 0x000ea20000008800 */
[----:B------:R-:W-:Y:S01]  /*3e40*/  ELECT P0, URZ, PT ;  /* 0x0000000000ff782f */ /* 0x000fe20003800000 */
[----:B------:R-:W-:Y:S01]  /*3e50*/  IMAD.MOV.U32 R0, RZ, RZ, 0x1 ;  /* 0x00000001ff007424 */ /* 0x000fe200078e00ff */
[----:B------:R-:W-:Y:S01]  /*3e60*/  UIADD3 UR26, UPT, UPT, UR26, 0x110, URZ ;  /* 0x000001101a1a7890 */ /* 0x000fe2000fffe0ff */
[----:B------:R-:W-:Y:S01]  /*3e70*/  SHF.L.U32 R2, R11, 0x1f, RZ ;  /* 0x0000001f0b027819 */ /* 0x000fe200000006ff */
[----:B------:R-:W-:-:S03]  /*3e80*/  UMOV UR4, 0x40 ;  /* 0x0000004000047882 */ /* 0x000fc60000000000 */
[----:B------:R-:W-:Y:S01]  /*3e90*/  UVIRTCOUNT.DEALLOC.SMPOOL 0x80 ;  /* 0x000000800000784c */ /* 0x000fe20000000000 */
[----:B--2---:R-:W-:Y:S02]  /*3ea0*/  ULEA UR8, UR8, UR4, 0x18 ;  /* 0x0000000408087291 */ /* 0x004fe4000f8ec0ff */
[----:B------:R-:W-:-:S07]  /*3eb0*/  ULEA UR4, UR30, UR26, 0x3 ;  /* 0x0000001a1e047291 */ /* 0x000fce000f8e18ff */
[----:B------:R2:W-:Y:S02]  /*3ec0*/  @P0 STS.U8 [UR8+0x1c], R0 ;  /* 0x00001c00ff000988 */ /* 0x0005e40008000008 */
[----:B------:R-:W4:Y:S02]  /*3ed0*/  SYNCS.PHASECHK.TRANS64.TRYWAIT P0, [UR4], R2 ;  /* 0x00000002ff0075a7 */ /* 0x000f240008001104 */
[----:B--2-4-:R-:W-:Y:S05]  /*3ee0*/  @!P0 BRA `(.L_x_72) ;  /* 0x0000005000708947 */ /* 0x014fea0003800000 */
.L_x_171:
[----:B------:R-:W-:-:S04]  /*3ef0*/  UIADD3 UR4, UPT, UPT, UR30, 0x1, URZ ;  /* 0x000000011e047890 */ /* 0x000fc8000fffe0ff */
[----:B------:R-:W-:-:S04]  /*3f00*/  UISETP.NE.AND UP0, UPT, UR4, 0x4, UPT ;  /* 0x000000040400788c */ /* 0x000fc8000bf05270 */
[----:B------:R-:W-:Y:S02]  /*3f10*/  USEL UR6, URZ, 0x1, UP0 ;  /* 0x00000001ff067887 */ /* 0x000fe40008000000 */
[----:B------:R-:W-:-:S04]  /*3f20*/  USEL UR4, UR4, URZ, UP0 ;  /* 0x000000ff04047287 */ /* 0x000fc80008000000 */
[----:B-1----:R-:W-:Y:S01]  /*3f30*/  ULEA UR5, UR4, UR26, 0x3 ;  /* 0x0000001a04057291 */ /* 0x002fe2000f8e18ff */
[----:B--2---:R-:W-:-:S04]  /*3f40*/  LOP3.LUT R2, R11, UR6, RZ, 0x3c, !PT ;  /* 0x000000060b027c12 */ /* 0x004fc8000f8e3cff */
[----:B------:R-:W-:-:S04]  /*3f50*/  SHF.L.U32 R3, R2, 0x1f, RZ ;  /* 0x0000001f02037819 */ /* 0x000fc800000006ff */
[----:B------:R-:W1:Y:S02]  /*3f60*/  SYNCS.PHASECHK.TRANS64.TRYWAIT P0, [UR5], R3 ;  /* 0x00000003ff0075a7 */ /* 0x000e640008001105 */
[----:B-1----:R-:W-:Y:S05]  /*3f70*/  @!P0 BRA `(.L_x_73) ;  /* 0x0000005000648947 */ /* 0x002fea0003800000 */
.L_x_173:
        /* <DEDUP_REMOVED lines=9> */
.L_x_175:
[----:B------:R-:W-:-:S04]  /*4010*/  UIADD3 UR4, UPT, UPT, UR4, 0x1, URZ ;  /* 0x0000000104047890 */ /* 0x000fc8000fffe0ff */
[----:B------:R-:W-:-:S04]  /*4020*/  UISETP.NE.AND UP0, UPT, UR4, 0x4, UPT ;  /* 0x000000040400788c */ /* 0x000fc8000bf05270 */
[----:B------:R-:W-:Y:S02]  /*4030*/  USEL UR5, URZ, 0x1, UP0 ;  /* 0x00000001ff057887 */ /* 0x000fe40008000000 */
[----:B------:R-:W-:-:S04]  /*4040*/  USEL UR4, UR4, URZ, UP0 ;  /* 0x000000ff04047287 */ /* 0x000fc80008000000 */
[----:B------:R-:W-:Y:S01]  /*4050*/  ULEA UR4, UR4, UR26, 0x3 ;  /* 0x0000001a04047291 */ /* 0x000fe2000f8e18ff */
[----:B------:R-:W-:-:S04]  /*4060*/  LOP3.LUT R2, R2, UR5, RZ, 0x3c, !PT ;  /* 0x0000000502027c12 */ /* 0x000fc8000f8e3cff */
[----:B------:R-:W-:-:S04]  /*4070*/  SHF.L.U32 R2, R2, 0x1f, RZ ;  /* 0x0000001f02027819 */ /* 0x000fc800000006ff */
[----:B------:R-:W2:Y:S02]  /*4080*/  SYNCS.PHASECHK.TRANS64.TRYWAIT P0, [UR4], R2 ;  /* 0x00000002ff0075a7 */ /* 0x000ea40008001104 */
[----:B--2---:R-:W-:Y:S05]  /*4090*/  @!P0 BRA `(.L_x_75) ;  /* 0x00000050004c8947 */ /* 0x004fea0003800000 */
.L_x_177:
[----:B------:R-:W-:Y:S01]  /*40a0*/  NOP ;  /* 0x0000000000007918 */ /* 0x000fe20000000000 */
[----:B-1----:R-:W1:Y:S01]  /*40b0*/  LDS R0, [UR8+0x14] ;  /* 0x00001408ff007984 */ /* 0x002e620008000800 */
[----:B------:R-:W-:Y:S01]  /*40c0*/  ULOP3.LUT UR4, UR42, 0xffff, URZ, 0xc0, !UPT ;  /* 0x0000ffff2a047892 */ /* 0x000fe2000f8ec0ff */
[----:B------:R-:W-:Y:S01]  /*40d0*/  UMOV UR5, 0xffff ;  /* 0x0000ffff00057882 */ /* 0x000fe20000000000 */
[----:B------:R-:W-:Y:S02]  /*40e0*/  UMOV UR6, 0x1 ;  /* 0x0000000100067882 */ /* 0x000fe40000000000 */
[----:B------:R-:W-:-:S04]  /*40f0*/  USHF.R.U32.HI UR4, URZ, 0x5, UR4 ;  /* 0x00000005ff047899 */ /* 0x000fc80008011604 */
[----:B------:R-:W-:Y:S02]  /*4100*/  USHF.L.U32 UR5, UR5, UR4, URZ ;  /* 0x0000000405057299 */ /* 0x000fe400080006ff */
[----:B------:R-:W-:-:S04]  /*4110*/  USHF.L.U32 UR4, UR6, UR4, URZ ;  /* 0x0000000406047299 */ /* 0x000fc800080006ff */
[----:B-1----:R-:W-:-:S04]  /*4120*/  LOP3.LUT R0, R0, UR5, RZ, 0xc0, !PT ;  /* 0x0000000500007c12 */ /* 0x002fc8000f8ec0ff */
[----:B------:R-:W-:-:S13]  /*4130*/  ISETP.NE.AND P0, PT, R0, UR5, PT ;  /* 0x0000000500007c0c */ /* 0x000fda000bf05270 */
[----:B------:R-:W-:Y:S05]  /*4140*/  @P0 BRA `(.L_x_76) ;  /* 0x0000000000580947 */ /* 0x000fea0003800000 */
[----:B------:R-:W1:Y:S02]  /*4150*/  LDS R0, [UR8+0x18] ;  /* 0x00001808ff007984 */ /* 0x000e640008000800 */
[----:B-1----:R-:W-:-:S04]  /*4160*/  LOP3.LUT R0, R0, UR4, RZ, 0xc0, !PT ;  /* 0x0000000400007c12 */ /* 0x002fc8000f8ec0ff */
[----:B------:R-:W-:-:S13]  /*4170*/  ISETP.NE.AND P0, PT, R0, UR4, PT ;  /* 0x0000000400007c0c */ /* 0x000fda000bf05270 */
[----:B------:R-:W-:Y:S05]  /*4180*/  @P0 BRA `(.L_x_77) ;  /* 0x00000000003c0947 */ /* 0x000fea0003800000 */
[----:B------:R-:W1:Y:S01]  /*4190*/  S2R R2, SR_LANEID ;  /* 0x0000000000027919 */ /* 0x000e620000000000 */
[----:B------:R-:W-:-:S06]  /*41a0*/  ULOP3.LUT UR5, URZ, UR5, URZ, 0x33, !UPT ;  /* 0x00000005ff057292 */ /* 0x000fcc000f8e33ff */
[----:B------:R-:W-:-:S04]  /*41b0*/  IMAD.U32 R0, RZ, RZ, UR5 ;  /* 0x00000005ff007e24 */ /* 0x000fc8000f8e00ff */
[----:B------:R2:W4:Y:S02]  /*41c0*/  REDUX UR7, R0 ;  /* 0x00000000000773c4 */ /* 0x0005240000000000 */
[----:B------:R1:W-:Y:S01]  /*41d0*/  UTCATOMSWS.AND URZ, UR5 ;  /* 0x0000000500ff79e3 */ /* 0x0003e20008000000 */
[----:B--2---:R-:W-:Y:S01]  /*41e0*/  LOP3.LUT R0, RZ, UR4, RZ, 0x33, !PT ;  /* 0x00000004ff007c12 */ /* 0x004fe2000f8e33ff */
[----:B------:R-:W-:Y:S02]  /*41f0*/  VOTEU.ANY UR4, UPT, PT ;  /* 0x0000000000047886 */ /* 0x000fe400038e0100 */
[----:B------:R-:W-:Y:S02]  /*4200*/  UFLO.U32 UR4, UR4 ;  /* 0x00000004000472bd */ /* 0x000fe400080e0000 */
[----:B------:R-:W2:Y:S04]  /*4210*/  REDUX UR6, R0 ;  /* 0x00000000000673c4 */ /* 0x000ea80000000000 */
[----:B-1----:R-:W-:-:S02]  /*4220*/  ISETP.EQ.U32.AND P0, PT, R2, UR4, PT ;  /* 0x0000000402007c0c */ /* 0x002fc4000bf02070 */
[----:B----4-:R-:W-:-:S11]  /*4230*/  MOV R2, UR7 ;  /* 0x0000000700027c02 */ /* 0x010fd60008000f00 */
[----:B------:R1:W-:Y:S01]  /*4240*/  @P0 ATOMS.AND RZ, [UR8+0x14], R2 ;  /* 0x00001402ffff098c */ /* 0x0003e2000a800008 */
[----:B--2---:R-:W-:-:S05]  /*4250*/  IMAD.U32 R0, RZ, RZ, UR6 ;  /* 0x00000006ff007e24 */ /* 0x004fca000f8e00ff */
[----:B------:R1:W-:Y:S01]  /*4260*/  @P0 ATOMS.AND RZ, [UR8+0x18], R0 ;  /* 0x00001800ffff098c */ /* 0x0003e2000a800008 */
[----:B------:R-:W-:Y:S05]  /*4270*/  BRA `(.L_x_78) ;  /* 0x0000000000147947 */ /* 0x000fea0003800000 */
.L_x_77:
[----:B------:R-:W-:Y:S02]  /*4280*/  MOV R2, 0x42a0 ;  /* 0x000042a000027802 */ /* 0x000fe40000000f00 */
[----:B---3-5:R-:W-:Y:S05]  /*4290*/  CALL.REL.NOINC `($__internal_0_$__cuda_sm10x_tcgen05_guardrail_trap_col_being_dealloced_not_returned_by_alloc) ;  /* 0x0000005400347944 */ /* 0x028fea0003c00000 */
[----:B------:R-:W-:Y:S05]  /*42a0*/  BRA `(.L_x_78) ;  /* 0x0000000000087947 */ /* 0x000fea0003800000 */
.L_x_76:
[----:B------:R-:W-:Y:S02]  /*42b0*/  MOV R2, 0x42d0 ;  /* 0x000042d000027802 */ /* 0x000fe40000000f00 */
[----:B---3-5:R-:W-:Y:S05]  /*42c0*/  CALL.REL.NOINC `($__internal_2_$__cuda_sm10x_tcgen05_guardrail_trap_unallocated_columns_being_dealloced) ;  /* 0x0000005400407944 */ /* 0x028fea0003c00000 */
.L_x_78:
[----:B------:R-:W-:Y:S01]  /*42d0*/  NOP ;  /* 0x0000000000007918 */ /* 0x000fe20000000000 */
[----:B------:R-:W-:Y:S05]  /*42e0*/  EXIT ;  /* 0x000000000000794d */ /* 0x000fea0003800000 */
.L_x_60:
[----:B------:R-:W-:-:S09]  /*42f0*/  UISETP.NE.OR UP0, UPT, UR17, 0x3, !UP3 ;  /* 0x000000031100788c */ /* 0x000fd2000df05670 */
[----:B------:R-:W-:Y:S05]  /*4300*/  BRA.U UP0, `(.L_x_79) ;  /* 0x00000011005c7547 */ /* 0x000fea000b800000 */
[----:B------:R-:W2:Y:S01]  /*4310*/  S2UR UR10, SR_CgaCtaId ;  /* 0x00000000000a79c3 */ /* 0x000ea20000008800 */
[----:B------:R-:W3:Y:S01]  /*4320*/  LDCU UR31, c[0x0][0x370] ;  /* 0x00006e00ff1f77ac */ /* 0x000ee20008000800 */
[----:B------:R-:W-:Y:S02]  /*4330*/  HFMA2 R13, -RZ, RZ, 0, 0 ;  /* 0x00000000ff0d7431 */ /* 0x000fe400000001ff */
[----:B------:R-:W-:Y:S01]  /*4340*/  IMAD.MOV.U32 R15, RZ, RZ, 0x1 ;  /* 0x00000001ff0f7424 */ /* 0x000fe200078e00ff */
[----:B------:R-:W-:Y:S01]  /*4350*/  MOV R7, 0x1000 ;  /* 0x0000100000077802 */ /* 0x000fe20000000f00 */
[----:B------:R-:W3:Y:S01]  /*4360*/  LDCU.128 UR44, c[0x0][0xb10] ;  /* 0x00016200ff2c77ac */ /* 0x000ee20008000c00 */
[----:B------:R-:W-:Y:S01]  /*4370*/  IMAD.MOV.U32 R14, RZ, RZ, RZ ;  /* 0x000000ffff0e7224 */ /* 0x000fe200078e00ff */
[----:B------:R-:W4:Y:S01]  /*4380*/  LDC.64 R16, c[0x0][0x348] ;  /* 0x0000d200ff107b82 */ /* 0x000f220000000a00 */
[----:B------:R-:W1:Y:S01]  /*4390*/  LDCU UR30, c[0x0][0x374] ;  /* 0x00006e80ff1e77ac */ /* 0x000e620008000800 */
[----:B------:R-:W2:Y:S06]  /*43a0*/  LDCU UR15, c[0x0][0xb0c] ;  /* 0x00016180ff0f77ac */ /* 0x000eac0008000800 */
[----:B------:R-:W4:Y:S01]  /*43b0*/  LDC.64 R2, c[0x0][0x888] ;  /* 0x00022200ff027b82 */ /* 0x000f220000000a00 */
[----:B------:R-:W4:Y:S01]  /*43c0*/  LDCU UR49, c[0x0][0xb20] ;  /* 0x00016400ff3177ac */ /* 0x000f220008000800 */
[----:B------:R-:W4:Y:S06]  /*43d0*/  LDCU UR4, c[0x0][0xb30] ;  /* 0x00016600ff0477ac */ /* 0x000f2c0008000800 */
[----:B------:R-:W4:Y:S01]  /*43e0*/  LDC.64 R4, c[0x0][0x890] ;  /* 0x00022400ff047b82 */ /* 0x000f220000000a00 */
[----:B------:R-:W-:Y:S01]  /*43f0*/  UMOV UR21, 0x400 ;  /* 0x0000040000157882 */ /* 0x000fe20000000000 */
[----:B---3--:R-:W-:-:S02]  /*4400*/  UIMAD.WIDE.U32 UR6, UR31, UR44, URZ ;  /* 0x0000002c1f0672a5 */ /* 0x008fc4000f8e00ff */
[----:B-1----:R-:W-:Y:S02]  /*4410*/  UIMAD.WIDE.U32 UR8, UR30, UR47, URZ ;  /* 0x0000002f1e0872a5 */ /* 0x002fe4000f8e00ff */
[----:B--2---:R-:W-:Y:S02]  /*4420*/  ULEA UR21, UR10, UR21, 0x18 ;  /* 0x000000150a157291 */ /* 0x004fe4000f8ec0ff */
[----:B------:R-:W-:Y:S02]  /*4430*/  UPLOP3.LUT UP3, UPT, UPT, UPT, UPT, 0x40, 0x4 ;  /* 0x000000000004789c */ /* 0x000fe40003f6e870 */
[----:B------:R-:W-:Y:S02]  /*4440*/  UIADD3 UR37, UPT, UPT, UR21, 0x98, URZ ;  /* 0x0000009815257890 */ /* 0x000fe4000fffe0ff */
[----:B------:R-:W-:Y:S02]  /*4450*/  UIADD3 UR33, UPT, UPT, UR21, 0x80, URZ ;  /* 0x0000008015217890 */ /* 0x000fe4000fffe0ff */
[----:B------:R-:W-:-:S02]  /*4460*/  UIADD3 UR25, UPT, UPT, UR21, 0x88, URZ ;  /* 0x0000008815197890 */ /* 0x000fc4000fffe0ff */
[----:B------:R-:W-:Y:S01]  /*4470*/  UIADD3 UR17, UPT, UPT, UR21, 0x90, URZ ;  /* 0x0000009015117890 */ /* 0x000fe2000fffe0ff */
[----:B------:R-:W-:Y:S01]  /*4480*/  UMOV UR6, UR7 ;  /* 0x0000000700067c82 */ /* 0x000fe20008000000 */
[----:B------:R-:W-:Y:S01]  /*4490*/  UMOV UR41, UR9 ;  /* 0x0000000900297c82 */ /* 0x000fe20008000000 */
[----:B------:R-:W-:Y:S02]  /*44a0*/  UISETP.GE.AND UP0, UPT, UR42, 0x1, UPT ;  /* 0x000000012a00788c */ /* 0x000fe4000bf06270 */
[----:B------:R-:W-:Y:S01]  /*44b0*/  UISETP.NE.AND UP4, UPT, UR42, 0x1, UPT ;  /* 0x000000012a00788c */ /* 0x000fe2000bf85270 */
[----:B------:R-:W1:Y:S01]  /*44c0*/  LDCU.64 UR22, c[0x0][0xb28] ;  /* 0x00016500ff1677ac */ /* 0x000e620008000a00 */
[----:B------:R-:W-:Y:S02]  /*44d0*/  UISETP.NE.AND UP6, UPT, UR15, 0x1, UPT ;  /* 0x000000010f00788c */ /* 0x000fe4000bfc5270 */
[----:B------:R-:W-:Y:S02]  /*44e0*/  UISETP.NE.AND UP5, UPT, UR46, 0x1, UPT ;  /* 0x000000012e00788c */ /* 0x000fe4000bfa5270 */
[----:B------:R-:W-:-:S02]  /*44f0*/  UPRMT UR37, UR10, 0x654, UR37 ;  /* 0x000006540a257896 */ /* 0x000fc40008000025 */
[----:B------:R-:W-:Y:S02]  /*4500*/  USHF.R.U32.HI UR43, URZ, UR45, UR6 ;  /* 0x0000002dff2b7299 */ /* 0x000fe40008011606 */
[----:B------:R-:W-:Y:S02]  /*4510*/  UPRMT UR40, UR10, 0x654, UR33 ;  /* 0x000006540a287896 */ /* 0x000fe40008000021 */
[----:B------:R-:W-:Y:S02]  /*4520*/  UPRMT UR39, UR10, 0x654, UR25 ;  /* 0x000006540a277896 */ /* 0x000fe40008000019 */
[----:B------:R-:W-:Y:S02]  /*4530*/  UPRMT UR38, UR10, 0x654, UR17 ;  /* 0x000006540a267896 */ /* 0x000fe40008000011 */
[----:B----4-:R-:W-:Y:S02]  /*4540*/  USHF.R.U32.HI UR41, URZ, UR49, UR41 ;  /* 0x00000031ff297299 */ /* 0x010fe40008011629 */
[----:B------:R-:W-:-:S11]  /*4550*/  UISETP.NE.AND UP2, UPT, UR4, 0x1, UPT ;  /* 0x000000010400788c */ /* 0x000fd6000bf45270 */
.L_x_90:
[C---:B------:R-:W-:Y:S02]  /*4560*/  LEA R12, R14.reuse, UR21, 0x3 ;  /* 0x000000150e0c7c11 */ /* 0x040fe4000f8e18ff */
[----:B------:R-:W-:Y:S02]  /*4570*/  SHF.L.U32 R0, R13, 0x1f, RZ ;  /* 0x0000001f0d007819 */ /* 0x000fe400000006ff */
[----:B------:R-:W-:Y:S02]  /*4580*/  LEA R8, R14, UR21, 0x4 ;  /* 0x000000150e087c11 */ /* 0x000fe4000f8e20ff */
[----:B--2---:R-:W2:Y:S02]  /*4590*/  SYNCS.PHASECHK.TRANS64.TRYWAIT P0, [R12+URZ+0xd0], R0 ;  /* 0x0000d0000c0075a7 */ /* 0x004ea400080011ff */
[----:B--2---:R-:W-:Y:S05]  /*45a0*/  @!P0 BRA `(.L_x_80) ;  /* 0x0000004c00208947 */ /* 0x004fea0003800000 */
.L_x_178:
        /* <DEDUP_REMOVED lines=8> */
[----:B---3--:R-:W-:Y:S11]  /*4630*/  LOP3.LUT P0, RZ, R10, 0x1, RZ, 0xc0, !PT ;  /* 0x000000010aff7812 */ /* 0x008ff6000780c0ff */
[----:B------:R-:W-:Y:S02]  /*4640*/  @!UPT UIADD3 URZ, UPT, UPT, URZ, URZ, URZ ;  /* 0x000000fffffff290 */ /* 0x000fe4000fffe0ff */
[----:B----4-:R-:W-:Y:S01]  /*4650*/  VOTEU.ANY UP1, P0 ;  /* 0x0000000000ff7886 */ /* 0x010fe20000020100 */
[----:B------:R-:W-:Y:S11]  /*4660*/  PLOP3.LUT P0, PT, PT, PT, UP1, 0x80, 0x8 ;  /* 0x000000000008781c */ /* 0x000ff60003f0f018 */
[----:B------:R-:W-:Y:S02]  /*4670*/  @!UPT UIADD3 URZ, UPT, UPT, URZ, URZ, URZ ;  /* 0x000000fffffff290 */ /* 0x000fe4000fffe0ff */
[----:B--2---:R-:W-:Y:S02]  /*4680*/  @P0 SHF.R.U32.HI R0, RZ, 0x10, R9 ;  /* 0x00000010ff000819 */ /* 0x004fe40000011609 */
[----:B------:R-:W-:Y:S02]  /*4690*/  @P0 MOV R6, R8 ;  /* 0x0000000800060202 */ /* 0x000fe40000000f00 */
[----:B------:R-:W-:Y:S01]  /*46a0*/  @P0 R2UR UR4, R0 ;  /* 0x00000000000402ca */ /* 0x000fe200000e0000 */
[----:B------:R-:W-:Y:S01]  /*46b0*/  VIADD R0, R12, 0xe0 ;  /* 0x000000e00c007836 */ /* 0x000fe20000000000 */
[----:B------:R-:W-:Y:S02]  /*46c0*/  @P0 LOP3.LUT R8, R9, 0xffff, RZ, 0xc0, !PT ;  /* 0x0000ffff09080812 */ /* 0x000fe400078ec0ff */
[----:B------:R-:W-:Y:S02]  /*46d0*/  @P0 R2UR UR6, R6 ;  /* 0x00000000060602ca */ /* 0x000fe400000e0000 */
[----:B------:R-:W-:Y:S02]  /*46e0*/  PRMT R0, RZ, 0x654, R0 ;  /* 0x00000654ff007816 */ /* 0x000fe40000000000 */
[----:B------:R-:W-:Y:S02]  /*46f0*/  @P0 R2UR UR5, R8 ;  /* 0x00000000080502ca */ /* 0x000fe400000e0000 */
[----:B------:R2:W-:Y:S03]  /*4700*/  SYNCS.ARRIVE.TRANS64.RED.A1T0 RZ, [R0+URZ], RZ ;  /* 0x000000ff00ff79a7 */ /* 0x0005e600081004ff */
[----:B------:R-:W-:Y:S04]  /*4710*/  @UP1 UMOV UR29, UR4 ;  /* 0x00000004001d1c82 */ /* 0x000fe80008000000 */
[----:B------:R-:W-:Y:S04]  /*4720*/  @UP1 UMOV UR14, UR6 ;  /* 0x00000006000e1c82 */ /* 0x000fe80008000000 */
[----:B------:R-:W-:Y:S01]  /*4730*/  @UP1 UMOV UR13, UR5 ;  /* 0x00000005000d1c82 */ /* 0x000fe20008000000 */
[----:B------:R-:W-:Y:S05]  /*4740*/  BRA.U !UP0, `(.L_x_81) ;  /* 0x0000000108a47547 */ /* 0x000fea000b800000 */
[----:B------:R-:W-:Y:S02]  /*4750*/  UIMAD.WIDE.U32 UR18, UR13, UR47, URZ ;  /* 0x0000002f0d1272a5 */ /* 0x000fe4000f8e00ff */
[----:B------:R-:W-:Y:S02]  /*4760*/  UIMAD.WIDE.U32 UR26, UR14, UR44, URZ ;  /* 0x0000002c0e1a72a5 */ /* 0x000fe4000f8e00ff */
[----:B------:R-:W-:Y:S02]  /*4770*/  USEL UR4, UR30, UR41, !UP5 ;  /* 0x000000291e047287 */ /* 0x000fe4000e800000 */
[----:B------:R-:W-:Y:S02]  /*4780*/  USEL UR7, UR31, UR43, !UP6 ;  /* 0x0000002b1f077287 */ /* 0x000fe4000f000000 */
[----:B-1----:R-:W-:Y:S02]  /*4790*/  UIMAD.WIDE.U32 UR8, UR4, UR22, URZ ;  /* 0x00000016040872a5 */ /* 0x002fe4000f8e00ff */
[----:B------:R-:W-:Y:S01]  /*47a0*/  UIMAD.WIDE.U32 UR10, UR7, UR22, URZ ;  /* 0x00000016070a72a5 */ /* 0x000fe2000f8e00ff */
[----:B------:R-:W-:Y:S02]  /*47b0*/  UMOV UR5, UR19 ;  /* 0x0000001300057c82 */ /* 0x000fe40008000000 */
[----:B------:R-:W-:Y:S03]  /*47c0*/  USHF.R.U32.HI UR6, URZ, UR49, UR5 ;  /* 0x00000031ff067299 */ /* 0x000fe60008011605 */
[----:B------:R-:W-:Y:S01]  /*47d0*/  UMOV UR5, UR27 ;  /* 0x0000001b00057c82 */ /* 0x000fe20008000000 */
[----:B------:R-:W-:Y:S02]  /*47e0*/  USEL UR6, UR13, UR6, !UP5 ;  /* 0x000000060d067287 */ /* 0x000fe4000e800000 */
[----:B------:R-:W-:Y:S03]  /*47f0*/  USHF.R.U32.HI UR12, URZ, UR45, UR5 ;  /* 0x0000002dff0c7299 */ /* 0x000fe60008011605 */
[----:B------:R-:W-:Y:S02]  /*4800*/  UMOV UR5, UR9 ;  /* 0x0000000900057c82 */ /* 0x000fe40008000000 */
[----:B------:R-:W-:Y:S03]  /*4810*/  @UP4 USHF.R.U32.HI UR4, URZ, UR23, UR5 ;  /* 0x00000017ff044299 */ /* 0x000fe60008011605 */
[----:B------:R-:W-:Y:S01]  /*4820*/  UMOV UR5, UR11 ;  /* 0x0000000b00057c82 */ /* 0x000fe20008000000 */
[----:B------:R-:W-:Y:S02]  /*4830*/  UIMAD UR4, UR42, UR4, URZ ;  /* 0x000000042a0472a4 */ /* 0x000fe4000f8e02ff */
[----:B------:R-:W-:Y:S02]  /*4840*/  @UP4 USHF.R.U32.HI UR7, URZ, UR23, UR5 ;  /* 0x00000017ff074299 */ /* 0x000fe40008011605 */
[----:B------:R-:W-:Y:S02]  /*4850*/  UIMAD.WIDE.U32 UR10, UR6, UR22, URZ ;  /* 0x00000016060a72a5 */ /* 0x000fe4000f8e00ff */
[----:B------:R-:W-:Y:S02]  /*4860*/  USEL UR5, UR14, UR12, !UP6 ;  /* 0x0000000c0e057287 */ /* 0x000fe4000f000000 */
[----:B------:R-:W-:Y:S02]  /*4870*/  UIMAD UR8, UR42, UR7, URZ ;  /* 0x000000072a0872a4 */ /* 0x000fe4000f8e02ff */
[----:B------:R-:W-:Y:S03]  /*4880*/  UISETP.GE.AND UP0, UPT, UR6, UR4, UPT ;  /* 0x000000040600728c */ /* 0x000fe6000bf06270 */
[----:B------:R-:W-:Y:S01]  /*4890*/  UMOV UR4, UR11 ;  /* 0x0000000b00047c82 */ /* 0x000fe20008000000 */
[----:B------:R-:W-:Y:S02]  /*48a0*/  UISETP.GE.OR UP0, UPT, UR5, UR8, UP0 ;  /* 0x000000080500728c */ /* 0x000fe40008706670 */
[----:B------:R-:W-:Y:S02]  /*48b0*/  USHF.R.U32.HI UR4, URZ, UR23, UR4 ;  /* 0x00000017ff047299 */ /* 0x000fe40008011604 */
[----:B------:R-:W-:Y:S02]  /*48c0*/  UIMAD.WIDE.U32 UR8, UR5, UR22, URZ ;  /* 0x00000016050872a5 */ /* 0x000fe4000f8e00ff */
[----:B------:R-:W-:Y:S04]  /*48d0*/  USEL UR10, UR6, UR4, !UP4 ;  /* 0x00000004060a7287 */ /* 0x000fe8000e000000 */
[----:B------:R-:W-:Y:S01]  /*48e0*/  UIADD3 UR11, UPT, UPT, -UR10, URZ, URZ ;  /* 0x000000ff0a0b7290 */ /* 0x000fe2000fffe1ff */
[----:B------:R-:W-:Y:S02]  /*48f0*/  @!UP0 UMOV UR4, UR9 ;  /* 0x0000000900048c82 */ /* 0x000fe40008000000 */
[----:B------:R-:W-:Y:S02]  /*4900*/  @!UP0 USHF.R.U32.HI UR4, URZ, UR23, UR4 ;  /* 0x00000017ff048299 */ /* 0x000fe40008011604 */
[----:B------:R-:W-:Y:S02]  /*4910*/  UIMAD UR8, UR42, UR11, UR6 ;  /* 0x0000000b2a0872a4 */ /* 0x000fe4000f8e0206 */
[----:B------:R-:W-:Y:S04]  /*4920*/  @!UP0 USEL UR4, UR5, UR4, !UP4 ;  /* 0x0000000405048287 */ /* 0x000fe8000e000000 */
[----:B------:R-:W-:Y:S02]  /*4930*/  @!UP0 UIMAD UR8, UR7, UR8, UR4 ;  /* 0x00000008070882a4 */ /* 0x000fe4000f8e0204 */
[----:B------:R-:W-:Y:S02]  /*4940*/  @!UP0 UIADD3 UR9, UPT, UPT, UR10, -UR4, URZ ;  /* 0x800000040a098290 */ /* 0x000fe4000fffe0ff */
[----:B------:R-:W-:Y:S02]  /*4950*/  UIADD3 UR4, UPT, UPT, -UR5, URZ, URZ ;  /* 0x000000ff05047290 */ /* 0x000fe4000fffe1ff */
[----:B------:R-:W-:Y:S02]  /*4960*/  UIADD3 UR7, UPT, UPT, -UR6, URZ, URZ ;  /* 0x000000ff06077290 */ /* 0x000fe4000fffe1ff */
[----:B------:R-:W-:Y:S02]  /*4970*/  @!UP0 UIMAD UR6, UR9, UR42, UR5 ;  /* 0x0000002a090682a4 */ /* 0x000fe4000f8e0205 */
[----:B------:R-:W-:Y:S02]  /*4980*/  UIMAD UR14, UR15, UR4, UR14 ;  /* 0x000000040f0e72a4 */ /* 0x000fe4000f8e020e */
[----:B------:R-:W-:Y:S01]  /*4990*/  UIMAD UR13, UR46, UR7, UR13 ;  /* 0x000000072e0d72a4 */ /* 0x000fe2000f8e020d */
[----:B------:R-:W-:Y:S02]  /*49a0*/  @!UP0 UMOV UR5, UR8 ;  /* 0x0000000800058c82 */ /* 0x000fe40008000000 */
[----:B------:R-:W-:Y:S02]  /*49b0*/  UIMAD UR14, UR5, UR15, UR14 ;  /* 0x0000000f050e72a4 */ /* 0x000fe4000f8e020e */
[----:B------:R-:W-:Y:S11]  /*49c0*/  UIMAD UR13, UR6, UR46, UR13 ;  /* 0x0000002e060d72a4 */ /* 0x000ff6000f8e020d */
[----:B------:R-:W-:Y:S01]  /*49d0*/  @!UPT UIADD3 URZ, UPT, UPT, URZ, URZ, URZ ;  /* 0x000000fffffff290 */ /* 0x000fe2000fffe0ff */
.L_x_81:
[----:B------:R-:W3:Y:S01]  /*49e0*/  @!UP2 LDCU.128 UR8, c[0x0][0xb10] ;  /* 0x00016200ff08a7ac */ /* 0x000ee20008000c00 */
[C---:B------:R-:W-:Y:S02]  /*49f0*/  ISETP.NE.U32.AND P1, PT, R4.reuse, RZ, PT ;  /* 0x000000ff0400720c */ /* 0x040fe40003f25070 */
[----:B------:R-:W-:Y:S02]  /*4a00*/  ISETP.NE.U32.AND P0, PT, R4, RZ, PT ;  /* 0x000000ff0400720c */ /* 0x000fe40003f05070 */
[C---:B------:R-:W-:Y:S02]  /*4a10*/  ISETP.NE.AND.EX P1, PT, R5.reuse, RZ, PT, P1 ;  /* 0x000000ff0500720c */ /* 0x040fe40003f25310 */
[----:B------:R-:W-:Y:S01]  /*4a20*/  ISETP.NE.AND.EX P0, PT, R5, RZ, PT, P0 ;  /* 0x000000ff0500720c */ /* 0x000fe20003f05300 */
[----:B------:R-:W4:Y:S01]  /*4a30*/  @!UP2 LDCU UR5, c[0x0][0xb0c] ;  /* 0x00016180ff05a7ac */ /* 0x000f220008000800 */
[----:B------:R-:W-:Y:S01]  /*4a40*/  SHF.L.U32 R9, R15, 0x1f, RZ ;  /* 0x0000001f0f097819 */ /* 0x000fe200000006ff */
[----:B------:R-:W-:Y:S02]  /*4a50*/  USHF.L.U32 UR35, UR16, 0x6, URZ ;  /* 0x0000000610237899 */ /* 0x000fe400080006ff */
[----:B------:R-:W-:Y:S02]  /*4a60*/  USHF.L.U32 UR34, UR20, 0x7, URZ ;  /* 0x0000000714227899 */ /* 0x000fe400080006ff */
[----:B---3--:R-:W-:Y:S07]  /*4a70*/  UIMAD.WIDE.U32 UR6, UR14, UR8, URZ ;  /* 0x000000080e0672a5 */ /* 0x008fee000f8e00ff */
[----:B------:R-:W-:Y:S01]  /*4a80*/  @!UP2 UMOV UR4, UR7 ;  /* 0x000000070004ac82 */ /* 0x000fe20008000000 */
[----:B----4-:R-:W-:Y:S02]  /*4a90*/  @!UP2 UISETP.NE.AND UP0, UPT, UR5, 0x1, UPT ;  /* 0x000000010500a88c */ /* 0x010fe4000bf05270 */
[----:B------:R-:W-:Y:S02]  /*4aa0*/  @!UP2 USHF.R.U32.HI UR4, URZ, UR9, UR4 ;  /* 0x00000009ff04a299 */ /* 0x000fe40008011604 */
[----:B------:R-:W-:Y:S02]  /*4ab0*/  UIMAD.WIDE.U32 UR6, UR13, UR11, URZ ;  /* 0x0000000b0d0672a5 */ /* 0x000fe4000f8e00ff */
[----:B------:R-:W-:Y:S02]  /*4ac0*/  @!UP2 USEL UR8, UR14, UR4, !UP0 ;  /* 0x000000040e08a287 */ /* 0x000fe4000c000000 */
[----:B------:R-:W-:Y:S03]  /*4ad0*/  @!UP2 UISETP.NE.AND UP0, UPT, UR10, 0x1, UPT ;  /* 0x000000010a00a88c */ /* 0x000fe6000bf05270 */
[----:B------:R-:W-:Y:S02]  /*4ae0*/  @!UP2 UMOV UR6, UR7 ;  /* 0x000000070006ac82 */ /* 0x000fe40008000000 */
[----:B------:R-:W3:Y:S02]  /*4af0*/  @!UP2 LDCU UR4, c[0x0][0xb20] ;  /* 0x00016400ff04a7ac */ /* 0x000ee40008000800 */
[----:B---3--:R-:W-:Y:S04]  /*4b00*/  @!UP2 USHF.R.U32.HI UR6, URZ, UR4, UR6 ;  /* 0x00000004ff06a299 */ /* 0x008fe80008011606 */
[----:B------:R-:W-:Y:S04]  /*4b10*/  @!UP2 USEL UR6, UR13, UR6, !UP0 ;  /* 0x000000060d06a287 */ /* 0x000fe8000c000000 */
[----:B------:R-:W-:Y:S02]  /*4b20*/  @!UP2 UIADD3 UR4, UPT, UPT, -UR8, UR6, URZ ;  /* 0x000000060804a290 */ /* 0x000fe4000fffe1ff */
[----:B------:R-:W-:Y:S02]  /*4b30*/  @!UP2 UIADD3 UR6, UPT, UPT, UR8, -UR6, URZ ;  /* 0x800000060806a290 */ /* 0x000fe4000fffe0ff */
[----:B------:R-:W-:Y:S02]  /*4b40*/  @!UP2 UIMAD UR14, UR4, UR5, UR14 ;  /* 0x00000005040ea2a4 */ /* 0x000fe4000f8e020e */
[----:B------:R-:W-:Y:S01]  /*4b50*/  @!UP2 UIMAD UR13, UR6, UR10, UR13 ;  /* 0x0000000a060da2a4 */ /* 0x000fe2000f8e020d */
[----:B------:R-:W-:Y:S11]  /*4b60*/  BRA.U UP3, `(.L_x_82) ;  /* 0x0000000103107547 */ /* 0x000ff6000b800000 */
[----:B------:R-:W-:Y:S04]  /*4b70*/  MOV R6, UR48 ;  /* 0x0000003000067c02 */ /* 0x000fe80008000f00 */
[----:B------:R-:W-:Y:S04]  /*4b80*/  SHF.L.U32 R6, R6, 0x1f, RZ ;  /* 0x0000001f06067819 */ /* 0x000fe800000006ff */
[----:B------:R-:W3:Y:S02]  /*4b90*/  SYNCS.PHASECHK.TRANS64.TRYWAIT P2, [UR21+0xc8], R6 ;  /* 0x0000c806ff0075a7 */ /* 0x000ee40008041115 */
[----:B---3--:R-:W-:Y:S05]  /*4ba0*/  @!P2 BRA `(.L_x_83) ;  /* 0x0000004400b4a947 */ /* 0x008fea0003800000 */
.L_x_82:
[----:B------:R-:W-:Y:S05]  /*4bb0*/  @!P1 BRA `(.L_x_84) ;  /* 0x0000000000309947 */ /* 0x000fea0003800000 */
[----:B------:R-:W-:Y:S01]  /*4bc0*/  ISETP.NE.U32.AND P1, PT, R2, RZ, PT ;  /* 0x000000ff0200720c */ /* 0x000fe20003f25070 */
[----:B------:R-:W3:Y:S01]  /*4bd0*/  LDCU.64 UR4, c[0x0][0x358] ;  /* 0x00006b00ff0477ac */ /* 0x000ee20008000a00 */
[----:B------:R-:W-:Y:S02]  /*4be0*/  IMAD.MOV.U32 R45, RZ, RZ, 0x1 ;  /* 0x00000001ff2d7424 */ /* 0x000fe400078e00ff */
[----:B------:R-:W-:Y:S11]  /*4bf0*/  ISETP.NE.AND.EX P1, PT, R3, RZ, PT, P1 ;  /* 0x000000ff0300720c */ /* 0x000ff60003f25310 */
[----:B------:R-:W-:Y:S02]  /*4c00*/  @!UPT UIADD3 URZ, UPT, UPT, URZ, URZ, URZ ;  /* 0x000000fffffff290 */ /* 0x000fe4000fffe0ff */
[----:B------:R-:W4:Y:S01]  /*4c10*/  @P1 LDC.64 R10, c[0x0][0x888] ;  /* 0x00022200ff0a1b82 */ /* 0x000f220000000a00 */
[----:B--2---:R-:W-:Y:S04]  /*4c20*/  @P1 IMAD R0, R4, UR36, RZ ;  /* 0x0000002404001c24 */ /* 0x004fe8000f8e02ff */
[----:B----4-:R-:W-:Y:S04]  /*4c30*/  @P1 IMAD.WIDE R10, R0, 0x4, R10 ;  /* 0x00000004000a1825 */ /* 0x010fe800078e020a */
[----:B------:R-:W-:Y:S01]  /*4c40*/  HFMA2 R0, -RZ, RZ, 0, 5.9604644775390625e-08 ;  /* 0x00000001ff007431 */ /* 0x000fe200000001ff */
[----:B---3-5:R3:W5:Y:S04]  /*4c50*/  @P1 LDG.E R27, desc[UR4][R10.64] ;  /* 0x000000040a1b1981 */ /* 0x028768000c1e1900 */
[----:B------:R-:W-:Y:S01]  /*4c60*/  @!P1 PRMT R45, R0, 0x7610, R45 ;  /* 0x00007610002d9816 */ /* 0x000fe2000000002d */
[----:B---3--:R-:W4:Y:S06]  /*4c70*/  @!P1 LDC R27, c[0x0][0x880] ;  /* 0x00022000ff1b9b82 */ /* 0x008f2c0000000800 */
.L_x_84:
[----:B----45:R-:W-:Y:S01]  /*4c80*/  @!P0 FSETP.EQ.AND P1, PT, R27, RZ, PT ;  /* 0x000000ff1b00820b */ /* 0x030fe20003f22000 */
[----:B------:R-:W-:Y:S01]  /*4c90*/  @!UPT UIADD3 URZ, UPT, UPT, URZ, URZ, URZ ;  /* 0x000000fffffff290 */ /* 0x000fe2000fffe0ff */
[----:B------:R-:W-:Y:S11]  /*4ca0*/  @!P0 BRA `(.L_x_85) ;  /* 0x0000000000188947 */ /* 0x000ff60003800000 */
[----:B------:R-:W-:Y:S02]  /*4cb0*/  LOP3.LUT P0, RZ, R45, 0xff, RZ, 0xc0, !PT ;  /* 0x000000ff2dff7812 */ /* 0x000fe4000780c0ff */
[----:B------:R-:W-:Y:S04]  /*4cc0*/  ISETP.NE.U32.AND P1, PT, R2, RZ, PT ;  /* 0x000000ff0200720c */ /* 0x000fe80003f25070 */
[----:B------:R-:W-:Y:S04]  /*4cd0*/  ISETP.NE.AND.EX P1, PT, R3, RZ, PT, P1 ;  /* 0x000000ff0300720c */ /* 0x000fe80003f25310 */
[----:B------:R-:W-:Y:S03]  /*4ce0*/  PLOP3.LUT P1, PT, P1, PT, PT, 0x8, 0x80 ;  /* 0x000000000080781c */ /* 0x000fe60000f2e170 */
[----:B------:R-:W-:Y:S11]  /*4cf0*/  @P0 FSETP.EQ.AND P1, PT, R27, RZ, PT ;  /* 0x000000ff1b00020b */ /* 0x000ff60003f22000 */
[----:B------:R-:W-:Y:S02]  /*4d00*/  @!UPT UIADD3 URZ, UPT, UPT, URZ, URZ, URZ ;  /* 0x000000fffffff290 */ /* 0x000fe4000fffe0ff */
.L_x_85:
[----:B------:R-:W3:Y:S01]  /*4d10*/  SYNCS.PHASECHK.TRANS64.TRYWAIT P2, [UR21+0xa0], R9 ;  /* 0x0000a009ff0075a7 */ /* 0x000ee20008041115 */
[----:B------:R-:W-:Y:S04]  /*4d20*/  ELECT P0, URZ, PT ;  /* 0x0000000000ff782f */ /* 0x000fe80003800000 */
[----:B------:R-:W-:Y:S11]  /*4d30*/  PLOP3.LUT P1, PT, P1, P0, PT, 0xf2, 0x2f ;  /* 0x00000000002f781c */ /* 0x000ff60000f21e72 */
[----:B------:R-:W-:Y:S02]  /*4d40*/  @!UPT UIADD3 URZ, UPT, UPT, URZ, URZ, URZ ;  /* 0x000000fffffff290 */ /* 0x000fe4000fffe0ff */
[----:B------:R-:W-:Y:S05]  /*4d50*/  @!P1 IADD3 R8, P0, PT, R16, 0x580, RZ ;  /* 0x0000058010089810 */ /* 0x000fea0007f1e0ff */
[----:B--2---:R-:W-:Y:S01]  /*4d60*/  @!P1 IMAD.X R6, RZ, RZ, R17, P0 ;  /* 0x000000ffff069224 */ /* 0x004fe200000e0611 */
[----:B---3--:R-:W-:Y:S07]  /*4d70*/  @!P2 BRA `(.L_x_86) ;  /* 0x000000440058a947 */ /* 0x008fee0003800000 */
.L_x_181:
[----:B------:R-:W-:Y:S01]  /*4d80*/  @!P1 R2UR UR5, R8 ;  /* 0x00000000080592ca */ /* 0x000fe200000e0000 */
[----:B------:R-:W-:Y:S01]  /*4d90*/  VOTEU.ALL UP0, P1 ;  /* 0x0000000000ff7886 */ /* 0x000fe20000800000 */
[----:B------:R-:W-:Y:S01]  /*4da0*/  @!P1 R2UR UR4, R6 ;  /* 0x00000000060492ca */ /* 0x000fe200000e0000 */
[----:B--2---:R-:W-:Y:S01]  /*4db0*/  @!P1 IMAD.MOV.U32 R0, RZ, RZ, 0x1000 ;  /* 0x00001000ff009424 */ /* 0x004fe200078e00ff */
[----:B------:R-:W-:Y:S01]  /*4dc0*/  UMOV UR6, 0x0 ;  /* 0x0000000000067882 */ /* 0x000fe20000000000 */
[----:B------:R-:W-:Y:S01]  /*4dd0*/  UMOV UR7, 0x10000000 ;  /* 0x1000000000077882 */ /* 0x000fe20000000000 */
[----:B------:R-:W-:Y:S01]  /*4de0*/  @!UP0 UIADD3 UR32, UPT, UPT, UR21, 0x200, URZ ;  /* 0x0000020015208890 */ /* 0x000fe2000fffe0ff */
[----:B------:R-:W-:Y:S01]  /*4df0*/  @!P1 IADD3 R8, P0, PT, R16, 0x580, RZ ;  /* 0x0000058010089810 */ /* 0x000fe20007f1e0ff */
[----:B------:R-:W-:Y:S04]  /*4e00*/  VOTEU.ALL UP0, P1 ;  /* 0x0000000000ff7886 */ /* 0x000fe80000800000 */
[----:B------:R-:W-:Y:S02]  /*4e10*/  @!P1 IMAD.X R6, RZ, RZ, R17, P0 ;  /* 0x000000ffff069224 */ /* 0x000fe400000e0611 */
[----:B------:R-:W-:Y:S02]  /*4e20*/  IMAD.U32 R10, RZ, RZ, UR5 ;  /* 0x00000005ff0a7e24 */ /* 0x000fe4000f8e00ff */
[----:B------:R-:W-:Y:S03]  /*4e30*/  IMAD.U32 R11, RZ, RZ, UR4 ;  /* 0x00000004ff0b7e24 */ /* 0x000fe6000f8e00ff */
[----:B------:R-:W-:Y:S02]  /*4e40*/  @!P1 R2UR UR4, R10 ;  /* 0x000000000a0492ca */ /* 0x000fe400000e0000 */
[----:B------:R-:W-:Y:S11]  /*4e50*/  @!P1 R2UR UR5, R11 ;  /* 0x000000000b0592ca */ /* 0x000ff600000e0000 */
[----:B------:R-:W-:Y:S02]  /*4e60*/  @!UPT UIADD3 URZ, UPT, UPT, URZ, URZ, URZ ;  /* 0x000000fffffff290 */ /* 0x000fe4000fffe0ff */
[----:B------:R2:W-:Y:S01]  /*4e70*/  @!UP0 UTMALDG.3D [UR32], [UR4], desc[UR6] ;  /* 0x00000620040085b4 */ /* 0x0005e20008011000 */
[----:B------:R2:W-:Y:S01]  /*4e80*/  @!P1 SYNCS.ARRIVE.TRANS64.RED.A0TR RZ, [UR21+0x80], R0 ;  /* 0x00008000ffff99a7 */ /* 0x0005e20008300415 */
[----:B------:R-:W-:Y:S01]  /*4e90*/  SYNCS.ARRIVE.TRANS64.RED.A1T0 RZ, [UR40], RZ ;  /* 0x000000ffffff79a7 */ /* 0x000fe20008100428 */
[----:B------:R-:W3:Y:S02]  /*4ea0*/  SYNCS.PHASECHK.TRANS64.TRYWAIT P2, [UR21+0xa8], R9 ;  /* 0x0000a809ff0075a7 */ /* 0x000ee40008041115 */
[----:B--23--:R-:W-:Y:S05]  /*4eb0*/  @!P2 BRA `(.L_x_87) ;  /* 0x000000440020a947 */ /* 0x00cfea0003800000 */
.L_x_183:
        /* <DEDUP_REMOVED lines=8> */
[----:B------:R-:W-:Y:S01]  /*4f40*/  @!UP0 UIADD3 UR24, UPT, UPT, UR21, 0x1200, URZ ;  /* 0x0000120015188890 */ /* 0x000fe2000fffe0ff */
[----:B------:R-:W-:Y:S01]  /*4f50*/  VOTEU.ALL UP0, P1 ;  /* 0x0000000000ff7886 */ /* 0x000fe20000800000 */
[----:B------:R-:W-:Y:S01]  /*4f60*/  UMOV UR27, UR35 ;  /* 0x00000023001b7c82 */ /* 0x000fe20008000000 */
[----:B------:R-:W-:Y:S02]  /*4f70*/  UMOV UR28, UR36 ;  /* 0x00000024001c7c82 */ /* 0x000fe40008000000 */
[----:B------:R-:W-:Y:S02]  /*4f80*/  IMAD.U32 R10, RZ, RZ, UR5 ;  /* 0x00000005ff0a7e24 */ /* 0x000fe4000f8e00ff */
[----:B------:R-:W-:Y:S02]  /*4f90*/  IMAD.U32 R11, RZ, RZ, UR4 ;  /* 0x00000004ff0b7e24 */ /* 0x000fe4000f8e00ff */
[----:B------:R-:W-:Y:S01]  /*4fa0*/  @!P1 IMAD.X R6, RZ, RZ, R17, P0 ;  /* 0x000000ffff069224 */ /* 0x000fe200000e0611 */
        /* <DEDUP_REMOVED lines=8> */
.L_x_185:
[----:B------:R-:W-:Y:S01]  /*5030*/  @!P1 R2UR UR5, R8 ;  /* 0x00000000080592ca */ /* 0x000fe200000e0000 */
[----:B------:R-:W-:Y:S01]  /*5040*/  VOTEU.ALL UP0, P1 ;  /* 0x0000000000ff7886 */ /* 0x000fe20000800000 */
[----:B------:R-:W-:Y:S01]  /*5050*/  @!P1 R2UR UR4, R6 ;  /* 0x00000000060492ca */ /* 0x000fe200000e0000 */
[----:B--2---:R-:W-:Y:S01]  /*5060*/  @!P1 IMAD.MOV.U32 R0, RZ, RZ, 0x1000 ;  /* 0x00001000ff009424 */ /* 0x004fe200078e00ff */
[----:B------:R-:W-:Y:S01]  /*5070*/  UMOV UR6, 0x0 ;  /* 0x0000000000067882 */ /* 0x000fe20000000000 */
[----:B------:R-:W-:Y:S01]  /*5080*/  UMOV UR7, 0x10000000 ;  /* 0x1000000000077882 */ /* 0x000fe20000000000 */
[----:B------:R-:W-:Y:S01]  /*5090*/  @!UP0 UIADD3 UR18, UPT, UPT, UR34, 0x40, URZ ;  /* 0x0000004022128890 */ /* 0x000fe2000fffe0ff */
[----:B------:R-:W-:Y:S01]  /*50a0*/  VIADD R14, R14, 0x1 ;  /* 0x000000010e0e7836 */ /* 0x000fe20000000000 */
[----:B------:R-:W-:Y:S01]  /*50b0*/  @!UP0 UIADD3 UR16, UPT, UPT, UR21, 0x2200, URZ ;  /* 0x0000220015108890 */ /* 0x000fe2000fffe0ff */
[----:B------:R-:W-:Y:S01]  /*50c0*/  VOTEU.ALL UP0, P1 ;  /* 0x0000000000ff7886 */ /* 0x000fe20000800000 */
[----:B------:R-:W-:Y:S01]  /*50d0*/  UMOV UR19, UR35 ;  /* 0x0000002300137c82 */ /* 0x000fe20008000000 */
[----:B------:R-:W-:Y:S02]  /*50e0*/  UMOV UR20, UR36 ;  /* 0x0000002400147c82 */ /* 0x000fe40008000000 */
        /* <DEDUP_REMOVED lines=10> */
.L_x_187:
[----:B------:R-:W-:Y:S01]  /*5190*/  @!P1 IADD3 R6, P0, PT, R16, 0x580, RZ ;  /* 0x0000058010069810 */ /* 0x000fe20007f1e0ff */
[----:B------:R-:W-:Y:S01]  /*51a0*/  VOTEU.ALL UP0, P1 ;  /* 0x0000000000ff7886 */ /* 0x000fe20000800000 */
[----:B------:R-:W-:Y:S01]  /*51b0*/  UMOV UR6, 0x0 ;  /* 0x0000000000067882 */ /* 0x000fe20000000000 */
[----:B------:R-:W-:Y:S01]  /*51c0*/  UMOV UR7, 0x10000000 ;  /* 0x1000000000077882 */ /* 0x000fe20000000000 */
[----:B------:R-:W-:Y:S01]  /*51d0*/  @!P1 R2UR UR5, R6 ;  /* 0x00000000060592ca */ /* 0x000fe200000e0000 */
[----:B--2---:R-:W-:Y:S01]  /*51e0*/  @!P1 IMAD.X R0, RZ, RZ, R17, P0 ;  /* 0x000000ffff009224 */ /* 0x004fe200000e0611 */
[----:B------:R-:W-:Y:S01]  /*51f0*/  @!UP0 UIADD3 UR10, UPT, UPT, UR34, 0x60, URZ ;  /* 0x00000060220a8890 */ /* 0x000fe2000fffe0ff */
[----:B------:R-:W-:Y:S01]  /*5200*/  R2UR UR18, R47 ;  /* 0x000000002f1272ca */ /* 0x000fe200000e0000 */
[----:B------:R-:W-:Y:S01]  /*5210*/  @!UP0 UIADD3 UR8, UPT, UPT, UR21, 0x3200, URZ ;  /* 0x0000320015088890 */ /* 0x000fe2000fffe0ff */
[----:B------:R-:W-:Y:S01]  /*5220*/  R2UR UR16, R48 ;  /* 0x00000000301072ca */ /* 0x000fe200000e0000 */
[----:B------:R-:W-:Y:S01]  /*5230*/  @!UP0 UIADD3 UR9, UPT, UPT, UR21, 0x98, URZ ;  /* 0x0000009815098890 */ /* 0x000fe2000fffe0ff */
[----:B------:R-:W-:Y:S01]  /*5240*/  @!P1 R2UR UR4, R0 ;  /* 0x00000000000492ca */ /* 0x000fe200000e0000 */
[----:B------:R-:W-:Y:S01]  /*5250*/  VOTEU.ALL UP0, P1 ;  /* 0x0000000000ff7886 */ /* 0x000fe20000800000 */
[----:B------:R-:W-:Y:S01]  /*5260*/  UMOV UR11, UR35 ;  /* 0x00000023000b7c82 */ /* 0x000fe20008000000 */
[----:B------:R-:W-:Y:S01]  /*5270*/  UMOV UR12, UR36 ;  /* 0x00000024000c7c82 */ /* 0x000fe20008000000 */
[C---:B------:R-:W-:Y:S01]  /*5280*/  ISETP.NE.AND P0, PT, R14.reuse, 0x2, PT ;  /* 0x000000020e00780c */ /* 0x040fe20003f05270 */
[----:B------:R-:W-:Y:S01]  /*5290*/  UPLOP3.LUT UP3, UPT, UPT, UPT, UPT, 0x80, 0x8 ;  /* 0x000000000008789c */ /* 0x000fe20003f6f070 */
[----:B------:R-:W-:Y:S01]  /*52a0*/  IMAD.U32 R8, RZ, RZ, UR5 ;  /* 0x00000005ff087e24 */ /* 0x000fe2000f8e00ff */
[----:B------:R-:W-:Y:S01]  /*52b0*/  LOP3.LUT R15, R15, 0x1, RZ, 0x3c, !PT ;  /* 0x000000010f0f7812 */ /* 0x000fe200078e3cff */
[----:B------:R-:W-:Y:S01]  /*52c0*/  UMOV UR36, UR29 ;  /* 0x0000001d00247c82 */ /* 0x000fe20008000000 */
[----:B------:R-:W-:Y:S01]  /*52d0*/  SEL R0, RZ, 0x1, P0 ;  /* 0x00000001ff007807 */ /* 0x000fe20000000000 */
[----:B------:R-:W-:Y:S01]  /*52e0*/  UIADD3 UR20, UPT, UPT, UR13, UR18, URZ ;  /* 0x000000120d147290 */ /* 0x000fe2000fffe0ff */
[----:B------:R-:W-:Y:S01]  /*52f0*/  SEL R14, R14, RZ, P0 ;  /* 0x000000ff0e0e7207 */ /* 0x000fe20000000000 */
[----:B------:R-:W-:Y:S01]  /*5300*/  UIADD3 UR16, UPT, UPT, UR14, UR16, URZ ;  /* 0x000000100e107290 */ /* 0x000fe2000fffe0ff */
[----:B------:R-:W-:Y:S01]  /*5310*/  IMAD.U32 R9, RZ, RZ, UR4 ;  /* 0x00000004ff097e24 */ /* 0x000fe2000f8e00ff */
[----:B------:R-:W-:Y:S02]  /*5320*/  @!P1 R2UR UR4, R8 ;  /* 0x00000000080492ca */ /* 0x000fe400000e0000 */
[----:B------:R-:W-:Y:S02]  /*5330*/  LOP3.LUT R13, R13, R0, RZ, 0x3c, !PT ;  /* 0x000000000d0d7212 */ /* 0x000fe400078e3cff */
[----:B------:R-:W-:Y:S11]  /*5340*/  @!P1 R2UR UR5, R9 ;  /* 0x00000000090592ca */ /* 0x000ff600000e0000 */
[----:B------:R-:W-:Y:S02]  /*5350*/  @!UPT UIADD3 URZ, UPT, UPT, URZ, URZ, URZ ;  /* 0x000000fffffff290 */ /* 0x000fe4000fffe0ff */
[----:B------:R2:W-:Y:S01]  /*5360*/  @!UP0 UTMALDG.3D [UR8], [UR4], desc[UR6] ;  /* 0x00000608040085b4 */ /* 0x0005e20008011000 */
[----:B------:R2:W-:Y:S01]  /*5370*/  @!P1 SYNCS.ARRIVE.TRANS64.RED.A0TR RZ, [UR21+0x98], R7 ;  /* 0x00009807ffff99a7 */ /* 0x0005e20008300415 */
[----:B------:R-:W-:Y:S01]  /*5380*/  SYNCS.ARRIVE.TRANS64.RED.A1T0 RZ, [UR37], RZ ;  /* 0x000000ffffff79a7 */ /* 0x000fe20008100425 */
[----:B------:R-:W-:Y:S05]  /*5390*/  BRA.U UP1, `(.L_x_90) ;  /* 0xfffffff101707547 */ /* 0x000fea000b83ffff */
[----:B------:R-:W-:-:S04]  /*53a0*/  SHF.L.U32 R2, R15, 0x1f, RZ ;  /* 0x0000001f0f027819 */ /* 0x000fc800000006ff */
[----:B------:R-:W3:Y:S02]  /*53b0*/  SYNCS.PHASECHK.TRANS64.TRYWAIT P0, [UR21+0xa0], R2 ;  /* 0x0000a002ff0075a7 */ /* 0x000ee40008001115 */
[----:B---3--:R-:W-:Y:S05]  /*53c0*/  @!P0 BRA `(.L_x_91) ;  /* 0x0000004000248947 */ /* 0x008fea0003800000 */
.L_x_189:
[----:B------:R-:W4:Y:S02]  /*53d0*/  SYNCS.PHASECHK.TRANS64.TRYWAIT P0, [UR21+0xa8], R2 ;  /* 0x0000a802ff0075a7 */ /* 0x000f240008001115 */
[----:B----4-:R-:W-:Y:S05]  /*53e0*/  @!P0 BRA `(.L_x_92) ;  /* 0x0000004000348947 */ /* 0x010fea0003800000 */
.L_x_191:
[----:B------:R-:W4:Y:S02]  /*53f0*/  SYNCS.PHASECHK.TRANS64.TRYWAIT P0, [UR21+0xb0], R2 ;  /* 0x0000b002ff0075a7 */ /* 0x000f240008001115 */
[----:B----4-:R-:W-:Y:S05]  /*5400*/  @!P0 BRA `(.L_x_93) ;  /* 0x0000004000448947 */ /* 0x010fea0003800000 */
.L_x_193:
[----:B---3--:R-:W-:-:S07]  /*5410*/  MOV R0, UR21 ;  /* 0x0000001500007c02 */ /* 0x008fce0008000f00 */
.L_x_94:
[----:B---3--:R-:W-:-:S04]  /*5420*/  SHF.L.U32 R2, R15, 0x1f, RZ ;  /* 0x0000001f0f027819 */ /* 0x008fc800000006ff */
[----:B------:R3:W4:Y:S03]  /*5430*/  SYNCS.PHASECHK.TRANS64.TRYWAIT P0, [R0+URZ+0xb8], R2 ;  /* 0x0000b802000075a7 */ /* 0x00072600080011ff */
[----:B----4-:R-:W-:Y:S05]  /*5440*/  @!P0 NANOSLEEP.SYNCS 0x989680 ;  /* 0x009896800000895d */ /* 0x010fea0003900000 */
[----:B------:R-:W4:Y:S02]  /*5450*/  @!P0 SYNCS.PHASECHK.TRANS64 P0, [R0+URZ+0xb8], R2 ;  /* 0x0000b802000085a7 */ /* 0x000f2400080010ff */
[----:B-12-4-:R-:W-:Y:S05]  /*5460*/  @P0 EXIT ;  /* 0x000000000000094d */ /* 0x016fea0003800000 */
[----:B------:R-:W-:Y:S05]  /*5470*/  BRA `(.L_x_94) ;  /* 0xfffffffc00e87947 */ /* 0x000fea000383ffff */
.L_x_79:
[----:B------:R-:W-:-:S06]  /*5480*/  UISETP.GE.AND UP0, UPT, UR17, 0x4, UPT ;  /* 0x000000041100788c */ /* 0x000fcc000bf06270 */
[----:B------:R-:W-:-:S13]  /*5490*/  PLOP3.LUT P0, PT, PT, PT, UP0, 0x80, 0x8 ;  /* 0x000000000008781c */ /* 0x000fda0003f0f008 */
[----:B-1----:R-:W-:Y:S05]  /*54a0*/  @!P0 EXIT ;  /* 0x000000000000894d */ /* 0x002fea0003800000 */
[----:B------:R-:W1:Y:S08]  /*54b0*/  S2UR UR4, SR_CgaCtaId ;  /* 0x00000000000479c3 */ /* 0x000e700000008800 */
[----:B------:R-:W-:Y:S01]  /*54c0*/  BAR.SYNC.DEFER_BLOCKING 0x6, 0xa0 ;  /* 0x0182800000007b1d */ /* 0x000fe20000010000 */
[C---:B------:R-:W-:Y:S01]  /*54d0*/  IMAD.SHL.U32 R3, R57.reuse, 0x20, RZ ;  /* 0x0000002039037824 */ /* 0x040fe200078e00ff */
[----:B------:R-:W-:Y:S01]  /*54e0*/  SHF.R.U32.HI R4, RZ, 0x1, R57 ;  /* 0x00000001ff047819 */ /* 0x000fe20000011639 */
[C---:B------:R-:W-:Y:S01]  /*54f0*/  IMAD.SHL.U32 R2, R57.reuse, 0x10, RZ ;  /* 0x0000001039027824 */ /* 0x040fe200078e00ff */
[C---:B------:R-:W-:Y:S01]  /*5500*/  LOP3.LUT P0, RZ, R57.reuse, 0x4, RZ, 0xc0, !PT ;  /* 0x0000000439ff7812 */ /* 0x040fe2000780c0ff */
[----:B------:R-:W-:Y:S01]  /*5510*/  IMAD.U32 R23, R57, 0x10000, RZ ;  /* 0x0001000039177824 */ /* 0x000fe200078e00ff */
[----:B------:R-:W-:-:S02]  /*5520*/  UMOV UR44, 0x400 ;  /* 0x00000400002c7882 */ /* 0x000fc40000000000 */
[----:B------:R-:W2:Y:S01]  /*5530*/  LDC.64 R42, c[0x0][0x8b0] ;  /* 0x00022c00ff2a7b82 */ /* 0x000ea20000000a00 */
[----:B------:R-:W-:Y:S01]  /*5540*/  LOP3.LUT R5, R3, 0xc0, RZ, 0xc0, !PT ;  /* 0x000000c003057812 */ /* 0x000fe200078ec0ff */
[----:B------:R-:W-:Y:S01]  /*5550*/  IMAD.SHL.U32 R44, R57, 0x4, RZ ;  /* 0x00000004392c7824 */ /* 0x000fe200078e00ff */
[----:B------:R-:W-:Y:S01]  /*5560*/  LOP3.LUT R2, R2, 0x600, RZ, 0xc0, !PT ;  /* 0x0000060002027812 */ /* 0x000fe200078ec0ff */
[----:B------:R-:W-:Y:S01]  /*5570*/  IMAD.MOV.U32 R56, RZ, RZ, 0x20 ;  /* 0x00000020ff387424 */ /* 0x000fe200078e00ff */
[----:B------:R-:W-:Y:S01]  /*5580*/  LOP3.LUT R4, R5, 0x8, R4, 0xf8, !PT ;  /* 0x0000000805047812 */ /* 0x000fe200078ef804 */
[----:B------:R-:W-:Y:S01]  /*5590*/  IMAD.MOV.U32 R55, RZ, RZ, 0x1 ;  /* 0x00000001ff377424 */ /* 0x000fe200078e00ff */
[--C-:B------:R-:W-:Y:S01]  /*55a0*/  LOP3.LUT R2, R2, 0x20, R3.reuse, 0xf8, !PT ;  /* 0x0000002002027812 */ /* 0x100fe200078ef803 */
[----:B------:R-:W3:Y:S01]  /*55b0*/  LDC.64 R40, c[0x0][0x8a8] ;  /* 0x00022a00ff287b82 */ /* 0x000ee20000000a00 */
[----:B------:R-:W-:Y:S01]  /*55c0*/  LOP3.LUT R23, R23, 0x600000, RZ, 0xc0, !PT ;  /* 0x0060000017177812 */ /* 0x000fe200078ec0ff */
[----:B------:R-:W-:Y:S01]  /*55d0*/  IMAD.MOV.U32 R22, RZ, RZ, RZ ;  /* 0x000000ffff167224 */ /* 0x000fe200078e00ff */
[----:B------:R-:W-:Y:S01]  /*55e0*/  LOP3.LUT R44, R4, 0x18, R44, 0x78, !PT ;  /* 0x00000018042c7812 */ /* 0x000fe200078e782c */
[----:B------:R-:W-:Y:S01]  /*55f0*/  IMAD.MOV.U32 R54, RZ, RZ, RZ ;  /* 0x000000ffff367224 */ /* 0x000fe200078e00ff */
[----:B------:R-:W-:-:S02]  /*5600*/  LOP3.LUT R2, R2, 0x100, R3, 0xf8, !PT ;  /* 0x0000010002027812 */ /* 0x000fc400078ef803 */
[----:B------:R-:W-:Y:S02]  /*5610*/  CS2R R52, SRZ ;  /* 0x0000000000347805 */ /* 0x000fe4000001ff00 */
[----:B------:R-:W-:Y:S01]  /*5620*/  LOP3.LUT R57, R57, 0x60, RZ, 0xc0, !PT ;  /* 0x0000006039397812 */ /* 0x000fe200078ec0ff */
[----:B-1----:R-:W-:Y:S01]  /*5630*/  ULEA UR44, UR4, UR44, 0x18 ;  /* 0x0000002c042c7291 */ /* 0x002fe2000f8ec0ff */
[----:B------:R-:W-:Y:S01]  /*5640*/  LOP3.LUT R44, R2, R44, RZ, 0xfc, !PT ;  /* 0x0000002c022c7212 */ /* 0x000fe200078efcff */
[----:B------:R-:W1:Y:S01]  /*5650*/  LDCU UR59, c[0x0][0x370] ;  /* 0x00006e00ff3b77ac */ /* 0x000e620008000800 */
[----:B------:R-:W-:Y:S01]  /*5660*/  SEL R56, R56, 0xffffffe0, !P0 ;  /* 0xffffffe038387807 */ /* 0x000fe20004000000 */
[----:B------:R-:W-:Y:S01]  /*5670*/  UIADD3 UR4, UPT, UPT, UR44, 0x200, URZ ;  /* 0x000002002c047890 */ /* 0x000fe2000fffe0ff */
[----:B------:R-:W4:Y:S04]  /*5680*/  LDCU UR43, c[0x0][0xb0c] ;  /* 0x00016180ff2b77ac */ /* 0x000f280008000800 */
[----:B------:R-:W1:Y:S01]  /*5690*/  LDS R0, [UR44+0x180] ;  /* 0x0001802cff007984 */ /* 0x000e620008000800 */
[----:B------:R-:W-:Y:S01]  /*56a0*/  IMAD.U32 R50, RZ, RZ, UR4 ;  /* 0x00000004ff327e24 */ /* 0x000fe2000f8e00ff */
[----:B------:R-:W1:Y:S01]  /*56b0*/  LDCU UR39, c[0x0][0xb30] ;  /* 0x00016600ff2777ac */ /* 0x000e620008000800 */
[----:B------:R-:W1:Y:S01]  /*56c0*/  LDCU.64 UR56, c[0x0][0x888] ;  /* 0x00011100ff3877ac */ /* 0x000e620008000a00 */
[----:B------:R-:W1:Y:S01]  /*56d0*/  LDCU.64 UR40, c[0x0][0xb28] ;  /* 0x00016500ff2877ac */ /* 0x000e620008000a00 */
[----:B------:R-:W1:Y:S01]  /*56e0*/  LDCU.64 UR62, c[0x0][0x890] ;  /* 0x00011200ff3e77ac */ /* 0x000e620008000a00 */
[----:B------:R-:W1:Y:S01]  /*56f0*/  LDCU.128 UR52, c[0x0][0xb10] ;  /* 0x00016200ff3477ac */ /* 0x000e620008000c00 */
[----:B------:R-:W1:Y:S01]  /*5700*/  LDCU UR58, c[0x0][0x374] ;  /* 0x00006e80ff3a77ac */ /* 0x000e620008000800 */
[----:B------:R-:W-:Y:S01]  /*5710*/  UMOV UR47, URZ ;  /* 0x000000ff002f7c82 */ /* 0x000fe20008000000 */
[----:B------:R-:W-:Y:S01]  /*5720*/  UMOV UR46, URZ ;  /* 0x000000ff002e7c82 */ /* 0x000fe20008000000 */
[----:B-1234-:R-:W-:-:S07]  /*5730*/  IMAD.IADD R23, R0, 0x1, R23 ;  /* 0x0000000100177824 */ /* 0x01efce00078e0217 */
.L_x_138:
[C---:B------:R-:W-:Y:S02]  /*5740*/  LEA R3, R52.reuse, UR44, 0x3 ;  /* 0x0000002c34037c11 */ /* 0x040fe4000f8e18ff */
[----:B------:R-:W-:Y:S02]  /*5750*/  SHF.L.U32 R0, R53, 0x1f, RZ ;  /* 0x0000001f35007819 */ /* 0x000fe400000006ff */
[----:B-1----:R-:W-:Y:S02]  /*5760*/  LEA R4, R52, UR44, 0x4 ;  /* 0x0000002c34047c11 */ /* 0x002fe4000f8e20ff */
[----:B------:R-:W1:Y:S02]  /*5770*/  SYNCS.PHASECHK.TRANS64.TRYWAIT P0, [R3+URZ+0xd0], R0 ;  /* 0x0000d000030075a7 */ /* 0x000e6400080011ff */
[----:B-12---:R-:W-:Y:S05]  /*5780*/  @!P0 BRA `(.L_x_95) ;  /* 0x0000003c007c8947 */ /* 0x006fea0003800000 */
.L_x_194:
[----:B------:R-:W2:Y:S01]  /*5790*/  LDS.128 R4, [R4+0x160] ;  /* 0x0001600004047984 */ /* 0x000ea20000000c00 */
[----:B------:R-:W-:Y:S01]  /*57a0*/  UISETP.GE.AND UP0, UPT, UR42, 0x1, UPT ;  /* 0x000000012a00788c */ /* 0x000fe2000bf06270 */
[----:B------:R-:W-:Y:S01]  /*57b0*/  @!PT LDS RZ, [RZ] ;  /* 0x00000000fffff984 */ /* 0x000fe20000000800 */
[----:B------:R-:W-:Y:S01]  /*57c0*/  @!PT LDS RZ, [RZ] ;  /* 0x00000000fffff984 */ /* 0x000fe20000000800 */
[----:B------:R-:W-:Y:S01]  /*57d0*/  @!PT LDS RZ, [RZ] ;  /* 0x00000000fffff984 */ /* 0x000fe20000000800 */
[----:B------:R-:W-:Y:S01]  /*57e0*/  @!PT LDS RZ, [RZ] ;  /* 0x00000000fffff984 */ /* 0x000fe20000000800 */
[----:B------:R3:W-:Y:S06]  /*57f0*/  MEMBAR.ALL.CTA ;  /* 0x0000000000007992 */ /* 0x0007ec0000008000 */
[----:B---3--:R-:W3:Y:S01]  /*5800*/  FENCE.VIEW.ASYNC.S ;  /* 0x00000000000073c6 */ /* 0x008ee20000000000 */
[----:B--2---:R-:W-:Y:S11]  /*5810*/  LOP3.LUT P0, RZ, R6, 0x1, RZ, 0xc0, !PT ;  /* 0x0000000106ff7812 */ /* 0x004ff6000780c0ff */
[----:B------:R-:W-:Y:S02]  /*5820*/  @!UPT UIADD3 URZ, UPT, UPT, URZ, URZ, URZ ;  /* 0x000000fffffff290 */ /* 0x000fe4000fffe0ff */
[----:B---3--:R-:W-:Y:S01]  /*5830*/  VOTEU.ANY UP1, P0 ;  /* 0x0000000000ff7886 */ /* 0x008fe20000020100 */
[----:B------:R-:W-:Y:S01]  /*5840*/  PLOP3.LUT P0, PT, PT, PT, UP1, 0x80, 0x8 ;  /* 0x000000000008781c */ /* 0x000fe20003f0f018 */
[----:B------:R-:W-:Y:S11]  /*5850*/  UP2UR UR61, UPR, URZ, 0x2 ;  /* 0x00000002ff3d7883 */ /* 0x000ff60008000000 */
[----:B------:R-:W-:Y:S01]  /*5860*/  @!UPT UIADD3 URZ, UPT, UPT, URZ, URZ, URZ ;  /* 0x000000fffffff290 */ /* 0x000fe2000fffe0ff */
[----:B-1----:R-:W-:Y:S02]  /*5870*/  @P0 SHF.R.U32.HI R0, RZ, 0x10, R5 ;  /* 0x00000010ff000819 */ /* 0x002fe40000011605 */
        /* <DEDUP_REMOVED lines=12> */
[----:B------:R-:W2:Y:S01]  /*5940*/  LDCU UR12, c[0x0][0xb20] ;  /* 0x00016400ff0c77ac */ /* 0x000ea20008000800 */
[----:B------:R-:W-:Y:S02]  /*5950*/  UIMAD.WIDE.U32 UR4, UR58, UR55, URZ ;  /* 0x000000373a0472a5 */ /* 0x000fe4000f8e00ff */
[----:B------:R-:W-:Y:S02]  /*5960*/  UIMAD.WIDE.U32 UR6, UR59, UR52, URZ ;  /* 0x000000343b0672a5 */ /* 0x000fe4000f8e00ff */
[----:B------:R-:W-:Y:S02]  /*5970*/  UISETP.NE.AND UP0, UPT, UR54, 0x1, UPT ;  /* 0x000000013600788c */ /* 0x000fe4000bf05270 */
[----:B------:R-:W-:Y:S02]  /*5980*/  UIMAD.WIDE.U32 UR8, UR37, UR55, URZ ;  /* 0x00000037250872a5 */ /* 0x000fe4000f8e00ff */
[----:B------:R-:W-:Y:S02]  /*5990*/  UIMAD.WIDE.U32 UR10, UR38, UR52, URZ ;  /* 0x00000034260a72a5 */ /* 0x000fe4000f8e00ff */
[----:B------:R-:W-:Y:S02]  /*59a0*/  UISETP.NE.AND UP1, UPT, UR43, 0x1, UPT ;  /* 0x000000012b00788c */ /* 0x000fe4000bf25270 */
[----:B------:R-:W-:Y:S01]  /*59b0*/  UISETP.NE.AND UP2, UPT, UR42, 0x1, UPT ;  /* 0x000000012a00788c */ /* 0x000fe2000bf45270 */
[----:B------:R-:W-:Y:S02]  /*59c0*/  UMOV UR4, UR5 ;  /* 0x0000000500047c82 */ /* 0x000fe40008000000 */
[----:B--2---:R-:W-:Y:S03]  /*59d0*/  USHF.R.U32.HI UR5, URZ, UR12, UR4 ;  /* 0x0000000cff057299 */ /* 0x004fe60008011604 */
[----:B------:R-:W-:Y:S02]  /*59e0*/  UMOV UR4, UR7 ;  /* 0x0000000700047c82 */ /* 0x000fe40008000000 */
[----:B------:R-:W-:Y:S02]  /*59f0*/  USHF.R.U32.HI UR7, URZ, UR53, UR4 ;  /* 0x00000035ff077299 */ /* 0x000fe40008011604 */
[----:B------:R-:W-:Y:S02]  /*5a00*/  USEL UR4, UR58, UR5, !UP0 ;  /* 0x000000053a047287 */ /* 0x000fe4000c000000 */
[----:B------:R-:W-:Y:S01]  /*5a10*/  USEL UR7, UR59, UR7, !UP1 ;  /* 0x000000073b077287 */ /* 0x000fe2000c800000 */
[----:B------:R-:W-:Y:S01]  /*5a20*/  UMOV UR5, UR9 ;  /* 0x0000000900057c82 */ /* 0x000fe20008000000 */
[----:B------:R-:W-:Y:S02]  /*5a30*/  UIMAD.WIDE.U32 UR8, UR4, UR40, URZ ;  /* 0x00000028040872a5 */ /* 0x000fe4000f8e00ff */
[----:B------:R-:W-:Y:S03]  /*5a40*/  USHF.R.U32.HI UR6, URZ, UR12, UR5 ;  /* 0x0000000cff067299 */ /* 0x000fe60008011605 */
[----:B------:R-:W-:Y:S01]  /*5a50*/  UMOV UR5, UR11 ;  /* 0x0000000b00057c82 */ /* 0x000fe20008000000 */
[----:B------:R-:W-:Y:S02]  /*5a60*/  UIMAD.WIDE.U32 UR10, UR7, UR40, URZ ;  /* 0x00000028070a72a5 */ /* 0x000fe4000f8e00ff */
[----:B------:R-:W-:Y:S02]  /*5a70*/  USHF.R.U32.HI UR12, URZ, UR53, UR5 ;  /* 0x00000035ff0c7299 */ /* 0x000fe40008011605 */
[----:B------:R-:W-:Y:S01]  /*5a80*/  USEL UR6, UR37, UR6, !UP0 ;  /* 0x0000000625067287 */ /* 0x000fe2000c000000 */
[----:B------:R-:W-:Y:S02]  /*5a90*/  UMOV UR5, UR9 ;  /* 0x0000000900057c82 */ /* 0x000fe40008000000 */
[----:B------:R-:W-:Y:S01]  /*5aa0*/  UMOV UR10, UR11 ;  /* 0x0000000b000a7c82 */ /* 0x000fe20008000000 */
[----:B------:R-:W-:Y:S02]  /*5ab0*/  @UP2 USHF.R.U32.HI UR4, URZ, UR41, UR5 ;  /* 0x00000029ff042299 */ /* 0x000fe40008011605 */
[----:B------:R-:W-:Y:S02]  /*5ac0*/  @UP2 USHF.R.U32.HI UR7, URZ, UR41, UR10 ;  /* 0x00000029ff072299 */ /* 0x000fe4000801160a */
[----:B------:R-:W-:Y:S02]  /*5ad0*/  UIMAD UR4, UR42, UR4, URZ ;  /* 0x000000042a0472a4 */ /* 0x000fe4000f8e02ff */
        /* <DEDUP_REMOVED lines=8> */
[----:B------:R-:W-:Y:S02]  /*5b60*/  USEL UR11, UR6, UR4, !UP2 ;  /* 0x00000004060b7287 */ /* 0x000fe4000d000000 */
[----:B------:R-:W-:Y:S02]  /*5b70*/  UIADD3 UR8, UPT, UPT, -UR5, URZ, URZ ;  /* 0x000000ff05087290 */ /* 0x000fe4000fffe1ff */
[----:B------:R-:W-:Y:S01]  /*5b80*/  UIADD3 UR10, UPT, UPT, -UR11, URZ, URZ ;  /* 0x000000ff0b0a7290 */ /* 0x000fe2000fffe1ff */
[----:B------:R-:W-:Y:S01]  /*5b90*/  @!UP0 UMOV UR4, UR9 ;  /* 0x0000000900048c82 */ /* 0x000fe20008000000 */
[----:B------:R-:W-:Y:S02]  /*5ba0*/  UIADD3 UR9, UPT, UPT, -UR6, URZ, URZ ;  /* 0x000000ff06097290 */ /* 0x000fe4000fffe1ff */
[----:B------:R-:W-:Y:S02]  /*5bb0*/  @!UP0 USHF.R.U32.HI UR4, URZ, UR41, UR4 ;  /* 0x00000029ff048299 */ /* 0x000fe40008011604 */
[----:B------:R-:W-:Y:S02]  /*5bc0*/  UIMAD UR10, UR42, UR10, UR6 ;  /* 0x0000000a2a0a72a4 */ /* 0x000fe4000f8e0206 */
[----:B------:R-:W-:Y:S04]  /*5bd0*/  @!UP0 USEL UR4, UR5, UR4, !UP2 ;  /* 0x0000000405048287 */ /* 0x000fe8000d000000 */
[----:B------:R-:W-:Y:S02]  /*5be0*/  @!UP0 UIMAD UR10, UR7, UR10, UR4 ;  /* 0x0000000a070a82a4 */ /* 0x000fe4000f8e0204 */
[----:B------:R-:W-:Y:S02]  /*5bf0*/  @!UP0 UIADD3 UR11, UPT, UPT, UR11, -UR4, URZ ;  /* 0x800000040b0b8290 */ /* 0x000fe4000fffe0ff */
[----:B------:R-:W-:Y:S02]  /*5c00*/  UIMAD UR7, UR43, UR8, UR38 ;  /* 0x000000082b0772a4 */ /* 0x000fe4000f8e0226 */
[----:B------:R-:W-:Y:S02]  /*5c10*/  @!UP0 UIMAD UR6, UR11, UR42, UR5 ;  /* 0x0000002a0b0682a4 */ /* 0x000fe4000f8e0205 */
[----:B------:R-:W-:Y:S01]  /*5c20*/  UIMAD UR4, UR54, UR9, UR37 ;  /* 0x00000009360472a4 */ /* 0x000fe2000f8e0225 */
[----:B------:R-:W-:Y:S02]  /*5c30*/  @!UP0 UMOV UR5, UR10 ;  /* 0x0000000a00058c82 */ /* 0x000fe40008000000 */
[----:B------:R-:W-:Y:S02]  /*5c40*/  UIMAD UR38, UR5, UR43, UR7 ;  /* 0x0000002b052672a4 */ /* 0x000fe4000f8e0207 */
[----:B------:R-:W-:Y:S11]  /*5c50*/  UIMAD UR37, UR6, UR54, UR4 ;  /* 0x00000036062572a4 */ /* 0x000ff6000f8e0204 */
[----:B------:R-:W-:Y:S01]  /*5c60*/  @!UPT UIADD3 URZ, UPT, UPT, URZ, URZ, URZ ;  /* 0x000000fffffff290 */ /* 0x000fe2000fffe0ff */
.L_x_96:
[----:B------:R-:W-:Y:S01]  /*5c70*/  UISETP.NE.AND UP0, UPT, UR39, 0x1, UPT ;  /* 0x000000012700788c */ /* 0x000fe2000bf05270 */
[----:B------:R-:W-:Y:S01]  /*5c80*/  LOP3.LUT P0, RZ, R50, 0x1b0, RZ, 0xc0, !PT ;  /* 0x000001b032ff7812 */ /* 0x000fe2000780c0ff */
[----:B------:R-:W-:Y:S01]  /*5c90*/  USHF.L.U32 UR50, UR16, 0x6, URZ ;  /* 0x0000000610327899 */ /* 0x000fe200080006ff */
[----:B------:R-:W-:Y:S01]  /*5ca0*/  BSSY.RECONVERGENT B6, `(.L_x_97) ;  /* 0x0000034000067945 */ /* 0x000fe20003800200 */
[----:B------:R-:W-:Y:S01]  /*5cb0*/  USHF.L.U32 UR49, UR20, 0x7, URZ ;  /* 0x0000000714317899 */ /* 0x000fe200080006ff */
[----:B------:R-:W-:Y:S06]  /*5cc0*/  IADD3 R52, PT, PT, R52, 0x1, RZ ;  /* 0x0000000134347810 */ /* 0x000fec0007ffe0ff */
[----:B------:R-:W2:Y:S01]  /*5cd0*/  @!UP0 LDCU.128 UR12, c[0x0][0xb10] ;  /* 0x00016200ff0c87ac */ /* 0x000ea20008000c00 */
[----:B------:R-:W3:Y:S01]  /*5ce0*/  @!UP0 LDCU UR5, c[0x0][0xb0c] ;  /* 0x00016180ff0587ac */ /* 0x000ee20008000800 */
[----:B------:R-:W4:Y:S01]  /*5cf0*/  @!UP0 LDCU UR10, c[0x0][0xb20] ;  /* 0x00016400ff0a87ac */ /* 0x000f220008000800 */
[----:B--2---:R-:W-:Y:S02]  /*5d00*/  UIMAD.WIDE.U32 UR8, UR38, UR12, URZ ;  /* 0x0000000c260872a5 */ /* 0x004fe4000f8e00ff */
[----:B------:R-:W-:Y:S02]  /*5d10*/  UIMAD.WIDE.U32 UR6, UR37, UR15, URZ ;  /* 0x0000000f250672a5 */ /* 0x000fe4000f8e00ff */
[----:B------:R-:W-:Y:S03]  /*5d20*/  @!UP0 UISETP.NE.AND UP1, UPT, UR14, 0x1, UPT ;  /* 0x000000010e00888c */ /* 0x000fe6000bf25270 */
[----:B------:R-:W-:Y:S01]  /*5d30*/  @!UP0 UMOV UR4, UR9 ;  /* 0x0000000900048c82 */ /* 0x000fe20008000000 */
[----:B---3--:R-:W-:Y:S02]  /*5d40*/  @!UP0 UISETP.NE.AND UP2, UPT, UR5, 0x1, UPT ;  /* 0x000000010500888c */ /* 0x008fe4000bf45270 */
[----:B------:R-:W-:Y:S01]  /*5d50*/  @!UP0 USHF.R.U32.HI UR4, URZ, UR13, UR4 ;  /* 0x0000000dff048299 */ /* 0x000fe20008011604 */
[----:B------:R-:W-:Y:S02]  /*5d60*/  @!UP0 UMOV UR6, UR7 ;  /* 0x0000000700068c82 */ /* 0x000fe40008000000 */
[----:B----4-:R-:W-:Y:S02]  /*5d70*/  @!UP0 USHF.R.U32.HI UR6, URZ, UR10, UR6 ;  /* 0x0000000aff068299 */ /* 0x010fe40008011606 */
[----:B------:R-:W-:Y:S02]  /*5d80*/  @!UP0 USEL UR7, UR38, UR4, !UP2 ;  /* 0x0000000426078287 */ /* 0x000fe4000d000000 */
[----:B------:R-:W-:Y:S04]  /*5d90*/  @!UP0 USEL UR6, UR37, UR6, !UP1 ;  /* 0x0000000625068287 */ /* 0x000fe8000c800000 */
[----:B------:R-:W-:Y:S02]  /*5da0*/  @!UP0 UIADD3 UR4, UPT, UPT, -UR7, UR6, URZ ;  /* 0x0000000607048290 */ /* 0x000fe4000fffe1ff */
[----:B------:R-:W-:Y:S02]  /*5db0*/  @!UP0 UIADD3 UR6, UPT, UPT, UR7, -UR6, URZ ;  /* 0x8000000607068290 */ /* 0x000fe4000fffe0ff */
[----:B------:R-:W-:Y:S02]  /*5dc0*/  @!UP0 UIMAD UR38, UR4, UR5, UR38 ;  /* 0x00000005042682a4 */ /* 0x000fe4000f8e0226 */
[----:B------:R-:W-:Y:S01]  /*5dd0*/  @!UP0 UIMAD UR37, UR6, UR14, UR37 ;  /* 0x0000000e062582a4 */ /* 0x000fe2000f8e0225 */
[----:B------:R-:W-:Y:S11]  /*5de0*/  @!P0 BRA `(.L_x_98) ;  /* 0x00000000007c8947 */ /* 0x000ff60003800000 */
[----:B------:R-:W2:Y:S01]  /*5df0*/  LDCU.64 UR8, c[0x4][0x80] ;  /* 0x01001000ff0877ac */ /* 0x000ea20008000a00 */
[----:B------:R-:W-:Y:S01]  /*5e00*/  MOV R2, 0x0 ;  /* 0x0000000000027802 */ /* 0x000fe20000000f00 */
[----:B------:R-:W-:Y:S02]  /*5e10*/  HFMA2 R12, -RZ, RZ, 0, 5.9604644775390625e-08 ;  /* 0x00000001ff0c7431 */ /* 0x000fe400000001ff */
[----:B------:R-:W-:Y:S01]  /*5e20*/  IMAD.MOV.U32 R8, RZ, RZ, 0x70 ;  /* 0x00000070ff087424 */ /* 0x000fe200078e00ff */
[----:B------:R3:W4:Y:S01]  /*5e30*/  LDC.64 R14, c[0x4][R2] ;  /* 0x01000000020e7b82 */ /* 0x0007220000000a00 */
[----:B------:R-:W1:Y:S01]  /*5e40*/  LDCU.64 UR6, c[0x4][0x88] ;  /* 0x01001100ff0677ac */ /* 0x000e620008000a00 */
[----:B------:R-:W-:Y:S01]  /*5e50*/  IMAD.MOV.U32 R13, RZ, RZ, RZ ;  /* 0x000000ffff0d7224 */ /* 0x000fe200078e00ff */
[----:B------:R-:W1:Y:S01]  /*5e60*/  LDCU.64 UR4, c[0x4][0x8] ;  /* 0x01000100ff0477ac */ /* 0x000e620008000a00 */
[----:B--2---:R-:W-:Y:S01]  /*5e70*/  MOV R5, UR9 ;  /* 0x0000000900057c02 */ /* 0x004fe20008000f00 */
[----:B------:R-:W-:Y:S01]  /*5e80*/  IMAD.U32 R4, RZ, RZ, UR8 ;  /* 0x00000008ff047e24 */ /* 0x000fe2000f8e00ff */
[----:B-1----:R-:W-:Y:S01]  /*5e90*/  MOV R7, UR7 ;  /* 0x0000000700077c02 */ /* 0x002fe20008000f00 */
[----:B------:R-:W-:Y:S01]  /*5ea0*/  IMAD.U32 R6, RZ, RZ, UR6 ;  /* 0x00000006ff067e24 */ /* 0x000fe2000f8e00ff */
[----:B------:R-:W-:Y:S01]  /*5eb0*/  MOV R11, UR5 ;  /* 0x00000005000b7c02 */ /* 0x000fe20008000f00 */
[----:B------:R-:W-:Y:S02]  /*5ec0*/  IMAD.U32 R10, RZ, RZ, UR4 ;  /* 0x00000004ff0a7e24 */ /* 0x000fe4000f8e00ff */
[----:B------:R-:W-:Y:S07]  /*5ed0*/  LEPC R20, `(.L_x_99) ;  /* 0x000000001014794e */ /* 0x000fee0000000000 */
[----:B---345:R-:W-:Y:S05]  /*5ee0*/  CALL.ABS.NOINC R14 ;  /* 0x000000000e007343 */ /* 0x038fea0003c00000 */
.L_x_99:
[----:B------:R-:W1:Y:S01]  /*5ef0*/  LDCU.64 UR8, c[0x4][0x80] ;  /* 0x01001000ff0877ac */ /* 0x000e620008000a00 */
[----:B------:R-:W2:Y:S01]  /*5f00*/  LDC.64 R2, c[0x4][R2] ;  /* 0x0100000002027b82 */ /* 0x000ea20000000a00 */
[----:B------:R-:W-:Y:S02]  /*5f10*/  HFMA2 R12, -RZ, RZ, 0, 5.9604644775390625e-08 ;  /* 0x00000001ff0c7431 */ /* 0x000fe400000001ff */
[----:B------:R-:W-:Y:S02]  /*5f20*/  IMAD.MOV.U32 R8, RZ, RZ, 0x70 ;  /* 0x00000070ff087424 */ /* 0x000fe400078e00ff */
[----:B------:R-:W-:Y:S01]  /*5f30*/  IMAD.MOV.U32 R13, RZ, RZ, RZ ;  /* 0x000000ffff0d7224 */ /* 0x000fe200078e00ff */
[----:B------:R-:W3:Y:S01]  /*5f40*/  LDCU.64 UR6, c[0x4][0x88] ;  /* 0x01001100ff0677ac */ /* 0x000ee20008000a00 */
[----:B------:R-:W4:Y:S01]  /*5f50*/  LDCU.64 UR4, c[0x4][0x8] ;  /* 0x01000100ff0477ac */ /* 0x000f220008000a00 */
[----:B-1----:R-:W-:Y:S02]  /*5f60*/  MOV R4, UR8 ;  /* 0x0000000800047c02 */ /* 0x002fe40008000f00 */
[----:B------:R-:W-:Y:S02]  /*5f70*/  MOV R5, UR9 ;  /* 0x0000000900057c02 */ /* 0x000fe40008000f00 */
[----:B---3--:R-:W-:Y:S01]  /*5f80*/  MOV R7, UR7 ;  /* 0x0000000700077c02 */ /* 0x008fe20008000f00 */
[----:B------:R-:W-:Y:S01]  /*5f90*/  IMAD.U32 R6, RZ, RZ, UR6 ;  /* 0x00000006ff067e24 */ /* 0x000fe2000f8e00ff */
[----:B----4-:R-:W-:Y:S01]  /*5fa0*/  MOV R11, UR5 ;  /* 0x00000005000b7c02 */ /* 0x010fe20008000f00 */
[----:B------:R-:W-:Y:S02]  /*5fb0*/  IMAD.U32 R10, RZ, RZ, UR4 ;  /* 0x00000004ff0a7e24 */ /* 0x000fe4000f8e00ff */
[----:B------:R-:W-:Y:S07]  /*5fc0*/  LEPC R20, `(.L_x_98) ;  /* 0x000000001014794e */ /* 0x000fee0000000000 */
[----:B--2---:R-:W-:Y:S05]  /*5fd0*/  CALL.ABS.NOINC R2 ;  /* 0x0000000002007343 */ /* 0x004fea0003c00000 */
.L_x_98:
[----:B------:R-:W-:Y:S05]  /*5fe0*/  BSYNC.RECONVERGENT B6 ;  /* 0x0000000000067941 */ /* 0x000fea0003800200 */
.L_x_97:
[----:B------:R-:W-:Y:S01]  /*5ff0*/  R2UR UR4, R49 ;  /* 0x00000000310472ca */ /* 0x000fe200000e0000 */
[----:B------:R-:W-:Y:S01]  /*6000*/  UISETP.NE.U32.AND UP0, UPT, UR62, URZ, UPT ;  /* 0x000000ff3e00728c */ /* 0x000fe2000bf05070 */
[----:B------:R-:W-:Y:S02]  /*6010*/  ISETP.NE.U32.AND P4, PT, R42, RZ, PT ;  /* 0x000000ff2a00720c */ /* 0x000fe40003f85070 */
[----:B------:R-:W-:Y:S01]  /*6020*/  ISETP.NE.U32.AND P2, PT, RZ, UR56, PT ;  /* 0x00000038ff007c0c */ /* 0x000fe2000bf45070 */
[----:B------:R-:W-:Y:S01]  /*6030*/  UISETP.NE.AND.EX UP1, UPT, UR63, URZ, UPT, UP0 ;  /* 0x000000ff3f00728c */ /* 0x000fe2000bf25300 */
[----:B------:R-:W-:Y:S01]  /*6040*/  ISETP.NE.AND.EX P4, PT, R43, RZ, PT, P4 ;  /* 0x000000ff2b00720c */ /* 0x000fe20003f85340 */
[----:B------:R-:W-:Y:S01]  /*6050*/  UPLOP3.LUT UP0, UPT, UPT, UPT, UPT, 0x40, 0x4 ;  /* 0x000000000004789c */ /* 0x000fe20003f0e870 */
[----:B------:R-:W-:Y:S05]  /*6060*/  ISETP.NE.AND.EX P2, PT, RZ, UR57, PT, P2 ;  /* 0x00000039ff007c0c */ /* 0x000fea000bf45320 */
[----:B------:R-:W-:Y:S06]  /*6070*/  UISETP.NE.AND UP2, UPT, UR4, URZ, UPT ;  /* 0x000000ff0400728c */ /* 0x000fec000bf45270 */
[----:B------:R-:W-:Y:S05]  /*6080*/  PLOP3.LUT P1, PT, PT, PT, UP2, 0x80, 0x8 ;  /* 0x000000000008781c */ /* 0x000fea0003f2f028 */
[----:B------:R-:W-:Y:S06]  /*6090*/  @UP2 UPLOP3.LUT UP0, UPT, UPT, UPT, UP1, 0x80, 0x8 ;  /* 0x000000000008289c */ /* 0x000fec0003f0f010 */
[----:B------:R-:W-:Y:S01]  /*60a0*/  PLOP3.LUT P0, PT, PT, PT, UP0, 0x80, 0x8 ;  /* 0x000000000008781c */ /* 0x000fe20003f0f008 */
[----:B------:R-:W-:Y:S01]  /*60b0*/  @!UPT UIADD3 URZ, UPT, UPT, URZ, URZ, URZ ;  /* 0x000000fffffff290 */ /* 0x000fe2000fffe0ff */
[----:B------:R-:W-:Y:S11]  /*60c0*/  BRA.U !UP1, `(.L_x_100) ;  /* 0x00000001093c7547 */ /* 0x000ff6000b800000 */
[----:B------:R-:W-:Y:S01]  /*60d0*/  UISETP.NE.U32.AND UP0, UPT, UR56, URZ, UPT ;  /* 0x000000ff3800728c */ /* 0x000fe2000bf05070 */
[----:B-1----:R-:W-:Y:S01]  /*60e0*/  HFMA2 R0, -RZ, RZ, 0, 5.9604644775390625e-08 ;  /* 0x00000001ff007431 */ /* 0x002fe200000001ff */
[----:B------:R-:W1:Y:S01]  /*60f0*/  LDCU.64 UR8, c[0x0][0x358] ;  /* 0x00006b00ff0877ac */ /* 0x000e620008000a00 */
[----:B------:R-:W-:Y:S01]  /*6100*/  IMAD.MOV.U32 R45, RZ, RZ, 0x1 ;  /* 0x00000001ff2d7424 */ /* 0x000fe200078e00ff */
[----:B------:R-:W-:Y:S06]  /*6110*/  UISETP.NE.AND.EX UP0, UPT, UR57, URZ, UPT, UP0 ;  /* 0x000000ff3900728c */ /* 0x000fec000bf05300 */
[----:B------:R-:W-:Y:S05]  /*6120*/  PLOP3.LUT P3, PT, PT, PT, UP0, 0x80, 0x8 ;  /* 0x000000000008781c */ /* 0x000fea0003f6f008 */
[----:B------:R-:W2:Y:S01]  /*6130*/  @UP0 LDCU.64 UR4, c[0x0][0x888] ;  /* 0x00011100ff0407ac */ /* 0x000ea20008000a00 */
[----:B------:R-:W-:Y:S07]  /*6140*/  @UP0 UIMAD UR6, UR36, UR62, URZ ;  /* 0x0000003e240602a4 */ /* 0x000fee000f8e02ff */
[----:B------:R-:W-:Y:S01]  /*6150*/  @!P3 PRMT R45, R0, 0x7610, R45 ;  /* 0x00007610002db816 */ /* 0x000fe2000000002d */
[----:B--2---:R-:W-:Y:S06]  /*6160*/  @UP0 UIMAD.WIDE UR4, UR6, 0x4, UR4 ;  /* 0x00000004060408a5 */ /* 0x004fec000f8e0204 */
[----:B------:R-:W-:Y:S01]  /*6170*/  IMAD.U32 R2, RZ, RZ, UR4 ;  /* 0x00000004ff027e24 */ /* 0x000fe2000f8e00ff */
[----:B------:R-:W-:Y:S04]  /*6180*/  MOV R3, UR5 ;  /* 0x0000000500037c02 */ /* 0x000fe80008000f00 */
[----:B------:R-:W2:Y:S01]  /*6190*/  @!UP0 LDCU UR4, c[0x0][0x880] ;  /* 0x00011000ff0487ac */ /* 0x000ea20008000800 */
[----:B-1---5:R3:W5:Y:S02]  /*61a0*/  @P3 LDG.E R27, desc[UR8][R2.64] ;  /* 0x00000008021b3981 */ /* 0x022764000c1e1900 */
[----:B--23--:R-:W-:Y:S02]  /*61b0*/  @!P3 IMAD.U32 R27, RZ, RZ, UR4 ;  /* 0x00000004ff1bbe24 */ /* 0x00cfe4000f8e00ff */
.L_x_100:
[----:B------:R-:W-:Y:S05]  /*61c0*/  @!P4 BRA `(.L_x_101) ;  /* 0x000000000024c947 */ /* 0x000fea0003800000 */
[----:B------:R-:W-:Y:S01]  /*61d0*/  ISETP.NE.U32.AND P3, PT, R40, RZ, PT ;  /* 0x000000ff2800720c */ /* 0x000fe20003f65070 */
[----:B------:R-:W2:Y:S03]  /*61e0*/  LDCU.64 UR4, c[0x0][0x358] ;  /* 0x00006b00ff0477ac */ /* 0x000ea60008000a00 */
[----:B------:R-:W-:Y:S11]  /*61f0*/  ISETP.NE.AND.EX P3, PT, R41, RZ, PT, P3 ;  /* 0x000000ff2900720c */ /* 0x000ff60003f65330 */
[----:B------:R-:W-:Y:S02]  /*6200*/  @!UPT UIADD3 URZ, UPT, UPT, URZ, URZ, URZ ;  /* 0x000000fffffff290 */ /* 0x000fe4000fffe0ff */
[----:B------:R-:W3:Y:S01]  /*6210*/  @P3 LDC.64 R2, c[0x0][0x8a8] ;  /* 0x00022a00ff023b82 */ /* 0x000ee20000000a00 */
[----:B-1----:R-:W-:Y:S04]  /*6220*/  @P3 IMAD R0, R42, UR36, RZ ;  /* 0x000000242a003c24 */ /* 0x002fe8000f8e02ff */
[----:B---3--:R-:W-:Y:S05]  /*6230*/  @P3 IMAD.WIDE R2, R0, 0x4, R2 ;  /* 0x0000000400023825 */ /* 0x008fea00078e0202 */
[----:B--2--5:R2:W5:Y:S02]  /*6240*/  @P3 LDG.E R24, desc[UR4][R2.64] ;  /* 0x0000000402183981 */ /* 0x024564000c1e1900 */
[----:B--2---:R-:W3:Y:S02]  /*6250*/  @!P3 LDC R24, c[0x0][0x8a0] ;  /* 0x00022800ff18bb82 */ /* 0x004ee40000000800 */
.L_x_101:
[----:B-----5:R-:W-:Y:S01]  /*6260*/  FSETP.NEU.AND P3, PT, R27, RZ, PT ;  /* 0x000000ff1b00720b */ /* 0x020fe20003f6d000 */
[----:B------:R-:W-:Y:S01]  /*6270*/  IMAD.SHL.U32 R62, R44, 0x2, RZ ;  /* 0x000000022c3e7824 */ /* 0x000fe200078e00ff */
[----:B------:R-:W-:Y:S01]  /*6280*/  SEL R4, RZ, 0xffffffff, P2 ;  /* 0xffffffffff047807 */ /* 0x000fe20001000000 */
[----:B------:R-:W-:Y:S01]  /*6290*/  BSSY B1, `(.L_x_102) ;  /* 0x0000036000017945 */ /* 0x000fe20003800000 */
[----:B------:R-:W-:Y:S01]  /*62a0*/  @P1 LOP3.LUT P2, RZ, R45, 0xff, RZ, 0xc0, !PT ;  /* 0x000000ff2dff1812 */ /* 0x000fe2000784c0ff */
[----:B------:R-:W-:Y:S01]  /*62b0*/  VIADD R60, R62, UR44 ;  /* 0x0000002c3e3c7c36 */ /* 0x000fe20008000000 */
[----:B-1----:R-:W-:Y:S01]  /*62c0*/  @P1 SEL R0, RZ, 0xffffffff, P3 ;  /* 0xffffffffff001807 */ /* 0x002fe20001800000 */
[----:B------:R-:W-:Y:S01]  /*62d0*/  IMAD.MOV.U32 R63, RZ, RZ, 0x1 ;  /* 0x00000001ff3f7424 */ /* 0x000fe200078e00ff */
[----:B------:R-:W-:Y:S01]  /*62e0*/  LOP3.LUT R55, R55, 0x1, RZ, 0x3c, !PT ;  /* 0x0000000137377812 */ /* 0x000fe200078e3cff */
[----:B------:R-:W-:Y:S01]  /*62f0*/  IMAD.MOV.U32 R61, RZ, RZ, RZ ;  /* 0x000000ffff3d7224 */ /* 0x000fe200078e00ff */
[----:B------:R-:W-:Y:S02]  /*6300*/  @P0 SEL R0, R4, R0, !P2 ;  /* 0x0000000004000207 */ /* 0x000fe40005000000 */
[----:B------:R-:W-:Y:S02]  /*6310*/  CS2R R38, SRZ ;  /* 0x0000000000267805 */ /* 0x000fe4000001ff00 */
[----:B------:R-:W-:Y:S02]  /*6320*/  LEA R26, R22, UR44, 0x3 ;  /* 0x0000002c161a7c11 */ /* 0x000fe4000f8e18ff */
[----:B------:R-:W-:Y:S02]  /*6330*/  CS2R R36, SRZ ;  /* 0x0000000000247805 */ /* 0x000fe4000001ff00 */
[----:B------:R-:W-:Y:S02]  /*6340*/  @P1 LOP3.LUT R0, R0, 0x1, RZ, 0xc0, !PT ;  /* 0x0000000100001812 */ /* 0x000fe400078ec0ff */
[----:B------:R-:W-:Y:S02]  /*6350*/  CS2R R30, SRZ ;  /* 0x00000000001e7805 */ /* 0x000fe4000001ff00 */
[----:B------:R-:W-:Y:S02]  /*6360*/  SHF.L.U32 R2, R54, 0x1f, RZ ;  /* 0x0000001f36027819 */ /* 0x000fe400000006ff */
[----:B------:R-:W-:Y:S02]  /*6370*/  CS2R R28, SRZ ;  /* 0x00000000001c7805 */ /* 0x000fe4000001ff00 */
[----:B------:R-:W-:Y:S01]  /*6380*/  ISETP.NE.U32.OR P5, PT, R0, 0x1, !P1 ;  /* 0x000000010000780c */ /* 0x000fe20004fa5470 */
[----:B------:R-:W-:Y:S01]  /*6390*/  IMAD.IADD R59, R56, 0x1, R60 ;  /* 0x00000001383b7824 */ /* 0x000fe200078e023c */
[----:B------:R-:W-:Y:S02]  /*63a0*/  PLOP3.LUT P2, PT, PT, PT, UP1, 0x80, 0x8 ;  /* 0x000000000008781c */ /* 0x000fe40003f4f018 */
[----:B------:R-:W-:Y:S02]  /*63b0*/  LEA.HI R25, R22, R22, RZ, 0x1 ;  /* 0x0000001616197211 */ /* 0x000fe400078f08ff */
[----:B------:R-:W-:Y:S02]  /*63c0*/  LOP3.LUT P4, R51, R45, 0xff, RZ, 0xc0, !PT ;  /* 0x000000ff2d337812 */ /* 0x000fe4000788c0ff */
[----:B------:R-:W-:Y:S02]  /*63d0*/  SEL R3, RZ, 0xffffffff, P3 ;  /* 0xffffffffff037807 */ /* 0x000fe40001800000 */
[----:B------:R-:W-:Y:S03]  /*63e0*/  P2R R58, PR, RZ, 0x20 ;  /* 0x00000020ff3a7803 */ /* 0x000fe60000000000 */
[----:B------:R-:W-:Y:S02]  /*63f0*/  @P5 SHF.L.U32 R0, R55, 0x1f, RZ ;  /* 0x0000001f37005819 */ /* 0x000fe400000006ff */
[----:B------:R-:W-:Y:S02]  /*6400*/  @P2 SEL R3, R4, R3, !P4 ;  /* 0x0000000304032207 */ /* 0x000fe40006000000 */
[----:B------:R1:W2:Y:S02]  /*6410*/  @P5 SYNCS.PHASECHK.TRANS64.TRYWAIT P1, [UR44+0x80], R0 ;  /* 0x00008000ff0055a7 */ /* 0x0002a4000802112c */
[----:B------:R-:W-:Y:S04]  /*6420*/  LOP3.LUT R3, R3, 0x1, RZ, 0xc0, !PT ;  /* 0x0000000103037812 */ /* 0x000fe800078ec0ff */
[----:B------:R-:W-:Y:S04]  /*6430*/  ISETP.NE.U32.AND P2, PT, R3, 0x1, PT ;  /* 0x000000010300780c */ /* 0x000fe80003f45070 */
[----:B------:R-:W-:Y:S01]  /*6440*/  P2R R64, PR, RZ, 0x4 ;  /* 0x00000004ff407803 */ /* 0x000fe20000000000 */
[----:B------:R4:W3:Y:S01]  /*6450*/  SYNCS.PHASECHK.TRANS64.TRYWAIT P0, [R26+URZ+0xf0], R2 ;  /* 0x0000f0021a0075a7 */ /* 0x0008e200080011ff */
[C---:B-1----:R-:W-:Y:S01]  /*6460*/  IMAD.SHL.U32 R0, R25.reuse, 0x40, RZ ;  /* 0x0000004019007824 */ /* 0x042fe200078e00ff */
[----:B------:R-:W-:Y:S04]  /*6470*/  LOP3.LUT R25, R25, 0xffe, RZ, 0xc0, !PT ;  /* 0x00000ffe19197812 */ /* 0x000fe800078ec0ff */
[----:B------:R-:W-:Y:S01]  /*6480*/  LOP3.LUT R0, R0, 0xffffff80, RZ, 0xc0, !PT ;  /* 0xffffff8000007812 */ /* 0x000fe200078ec0ff */
[----:B------:R-:W-:Y:S04]  /*6490*/  IMAD.IADD R25, R22, 0x1, -R25 ;  /* 0x0000000116197824 */ /* 0x000fe800078e0a19 */
[----:B------:R-:W-:Y:S04]  /*64a0*/  IMAD.IADD R0, R23, 0x1, R0 ;  /* 0x0000000117007824 */ /* 0x000fe800078e0200 */
[----:B------:R-:W-:Y:S01]  /*64b0*/  IMAD R25, R25, 0x100000, R0 ;  /* 0x0010000019197824 */ /* 0x000fe200078e0200 */
[----:B--2---:R-:W-:Y:S01]  /*64c0*/  @P5 SEL R63, RZ, 0x1, !P1 ;  /* 0x00000001ff3f5807 */ /* 0x004fe20004800000 */
[----:B----4-:R-:W-:Y:S06]  /*64d0*/  @!P5 BRA `(.L_x_103) ;  /* 0x000000000044d947 */ /* 0x010fec0003800000 */
[----:B------:R-:W-:Y:S01]  /*64e0*/  IMAD.MOV.U32 R38, RZ, RZ, RZ ;  /* 0x000000ffff267224 */ /* 0x000fe200078e00ff */
[----:B------:R-:W-:Y:S01]  /*64f0*/  ISETP.NE.AND P1, PT, R63, RZ, PT ;  /* 0x000000ff3f00720c */ /* 0x000fe20003f25270 */
[----:B------:R-:W-:Y:S01]  /*6500*/  BSSY B0, `(.L_x_104) ;  /* 0x0000008000007945 */ /* 0x000fe20003800000 */
[----:B------:R-:W-:Y:S02]  /*6510*/  CS2R R30, SRZ ;  /* 0x00000000001e7805 */ /* 0x000fe4000001ff00 */
[----:B------:R-:W-:Y:S02]  /*6520*/  CS2R R28, SRZ ;  /* 0x00000000001c7805 */ /* 0x000fe4000001ff00 */
[----:B------:R-:W-:Y:S07]  /*6530*/  CS2R R36, SRZ ;  /* 0x0000000000247805 */ /* 0x000fee000001ff00 */
[----:B------:R-:W-:Y:S05]  /*6540*/  @P1 BRA `(.L_x_105) ;  /* 0x00000000000c1947 */ /* 0x000fea0003800000 */
[----:B------:R-:W-:Y:S04]  /*6550*/  SHF.L.U32 R3, R55, 0x1f, RZ ;  /* 0x0000001f37037819 */ /* 0x000fe800000006ff */
[----:B------:R-:W1:Y:S02]  /*6560*/  SYNCS.PHASECHK.TRANS64.TRYWAIT P1, [UR44+0x80], R3 ;  /* 0x00008003ff0075a7 */ /* 0x000e64000802112c */
[----:B-1----:R-:W-:Y:S05]  /*6570*/  @!P1 BRA `(.L_x_106) ;  /* 0x0000003000149947 */ /* 0x002fea0003800000 */
.L_x_105:
[----:B------:R-:W-:Y:S05]  /*6580*/  BSYNC B0 ;  /* 0x0000000000007941 */ /* 0x000fea0003800000 */
.L_x_104:
[----:B------:R-:W-:Y:S01]  /*6590*/  ISETP.NE.AND P1, PT, R64, RZ, PT ;  /* 0x000000ff4000720c */ /* 0x000fe20003f25270 */
[----:B------:R-:W-:Y:S11]  /*65a0*/  HFMA2 R61, -RZ, RZ, 0, 5.9604644775390625e-08 ;  /* 0x00000001ff3d7431 */ /* 0x000ff600000001ff */
[----:B------:R-:W-:Y:S01]  /*65b0*/  @!UPT UIADD3 URZ, UPT, UPT, URZ, URZ, URZ ;  /* 0x000000fffffff290 */ /* 0x000fe2000fffe0ff */
[----:B------:R-:W-:Y:S05]  /*65c0*/  @P1 WARPSYNC.ALL ;  /* 0x0000000000001948 */ /* 0x000fea0003800000 */
[----:B------:R2:W4:Y:S04]  /*65d0*/  @P1 LDSM.16.M88.4 R28, [R62+UR44+0x200] ;  /* 0x0002002c3e1c183b */ /* 0x0005280008000200 */
[----:B------:R2:W1:Y:S02]  /*65e0*/  @P1 LDSM.16.M88.4 R36, [R59+0x200] ;  /* 0x000200003b24183b */ /* 0x0004640000000200 */
.L_x_103:
[----:B------:R-:W-:Y:S05]  /*65f0*/  BSYNC B1 ;  /* 0x0000000000017941 */ /* 0x000fea0003800000 */
.L_x_102:
[----:B-1----:R-:W-:Y:S04]  /*6600*/  SHF.R.U32.HI R0, RZ, 0x15, R25 ;  /* 0x00000015ff007819 */ /* 0x002fe80000011619 */
[----:B------:R-:W-:Y:S01]  /*6610*/  LOP3.LUT P1, RZ, R0, 0x3, R46, 0x48, !PT ;  /* 0x0000000300ff7812 */ /* 0x000fe2000782482e */
[----:B------:R-:W-:Y:S01]  /*6620*/  @!UPT UIADD3 URZ, UPT, UPT, URZ, URZ, URZ ;  /* 0x000000fffffff290 */ /* 0x000fe2000fffe0ff */
[----:B---3--:R-:W-:Y:S11]  /*6630*/  @P0 BRA `(.L_x_107) ;  /* 0x0000000000080947 */ /* 0x008ff60003800000 */
[----:B------:R-:W1:Y:S02]  /*6640*/  SYNCS.PHASECHK.TRANS64.TRYWAIT P0, [R26+URZ+0xf0], R2 ;  /* 0x0000f0021a0075a7 */ /* 0x000e6400080011ff */
[----:B-1----:R-:W-:Y:S05]  /*6650*/  @!P0 BRA `(.L_x_108) ;  /* 0x0000002c00f48947 */ /* 0x002fea0003800000 */
.L_x_107:
[----:B------:R-:W-:Y:S05]  /*6660*/  @!P1 BRA `(.L_x_109) ;  /* 0x0000000000409947 */ /* 0x000fea0003800000 */
[----:B------:R-:W3:Y:S01]  /*6670*/  LDCU.64 UR8, c[0x4][0x70] ;  /* 0x01000e00ff0877ac */ /* 0x000ee20008000a00 */
[----:B------:R-:W-:Y:S01]  /*6680*/  MOV R3, 0x0 ;  /* 0x0000000000037802 */ /* 0x000fe20000000f00 */
[----:B------:R-:W-:Y:S02]  /*6690*/  HFMA2 R12, -RZ, RZ, 0, 5.9604644775390625e-08 ;  /* 0x00000001ff0c7431 */ /* 0x000fe400000001ff */
[----:B------:R-:W-:Y:S02]  /*66a0*/  IMAD.MOV.U32 R8, RZ, RZ, 0x192 ;  /* 0x00000192ff087424 */ /* 0x000fe400078e00ff */
[----:B------:R-:W-:Y:S01]  /*66b0*/  IMAD.MOV.U32 R13, RZ, RZ, RZ ;  /* 0x000000ffff0d7224 */ /* 0x000fe200078e00ff */
[----:B------:R-:W5:Y:S01]  /*66c0*/  LDCU.64 UR6, c[0x4][0x78] ;  /* 0x01000f00ff0677ac */ /* 0x000f620008000a00 */
[----:B-1----:R-:W1:Y:S01]  /*66d0*/  LDC.64 R2, c[0x4][R3] ;  /* 0x0100000003027b82 */ /* 0x002e620000000a00 */
[----:B------:R-:W2:Y:S01]  /*66e0*/  LDCU.64 UR4, c[0x4][0x10] ;  /* 0x01000200ff0477ac */ /* 0x000ea20008000a00 */
[----:B---3--:R-:W-:Y:S01]  /*66f0*/  MOV R5, UR9 ;  /* 0x0000000900057c02 */ /* 0x008fe20008000f00 */
[----:B------:R-:W-:Y:S01]  /*6700*/  IMAD.U32 R4, RZ, RZ, UR8 ;  /* 0x00000008ff047e24 */ /* 0x000fe2000f8e00ff */
[----:B-----5:R-:W-:Y:S01]  /*6710*/  MOV R7, UR7 ;  /* 0x0000000700077c02 */ /* 0x020fe20008000f00 */
[----:B------:R-:W-:Y:S01]  /*6720*/  IMAD.U32 R6, RZ, RZ, UR6 ;  /* 0x00000006ff067e24 */ /* 0x000fe2000f8e00ff */
[----:B--2---:R-:W-:Y:S01]  /*6730*/  MOV R11, UR5 ;  /* 0x00000005000b7c02 */ /* 0x004fe20008000f00 */
[----:B------:R-:W-:Y:S02]  /*6740*/  IMAD.U32 R10, RZ, RZ, UR4 ;  /* 0x00000004ff0a7e24 */ /* 0x000fe4000f8e00ff */
[----:B------:R-:W-:Y:S07]  /*6750*/  LEPC R20, `(.L_x_109) ;  /* 0x000000001014794e */ /* 0x000fee0000000000 */
[----:B-1--4-:R-:W-:Y:S05]  /*6760*/  CALL.ABS.NOINC R2 ;  /* 0x0000000002007343 */ /* 0x012fea0003c00000 */
.L_x_109:
[----:B------:R-:W-:Y:S05]  /*6770*/  WARPSYNC.ALL ;  /* 0x0000000000007948 */ /* 0x000fea0003800000 */
[----:B------:R-:W-:Y:S01]  /*6780*/  R2UR UR4, R25 ;  /* 0x00000000190472ca */ /* 0x000fe200000e0000 */
[--C-:B----4-:R-:W-:Y:S01]  /*6790*/  HADD2.F32 R3, -RZ, R28.reuse.H0_H0 ;  /* 0x2000001cff037230 */ /* 0x110fe20000004100 */
[----:B------:R-:W-:Y:S01]  /*67a0*/  ISETP.NE.AND P0, PT, R57, RZ, PT ;  /* 0x000000ff3900720c */ /* 0x000fe20003f05270 */
[--C-:B------:R-:W-:Y:S01]  /*67b0*/  HADD2.F32 R20, -RZ, R29.reuse.H0_H0 ;  /* 0x2000001dff147230 */ /* 0x100fe20000004100 */
[----:B------:R-:W-:Y:S01]  /*67c0*/  BSSY.RECONVERGENT B0, `(.L_x_110) ;  /* 0x000004c000007945 */ /* 0x000fe20003800200 */
[----:B------:R-:W-:Y:S08]  /*67d0*/  HADD2.F32 R21, -RZ, R29.H1_H1 ;  /* 0x3000001dff157230 */ /* 0x000ff00000004100 */
[----:B------:R-:W3:Y:S02]  /*67e0*/  LDTM.16dp256bit.x4 R4, tmem[UR4] ;  /* 0x00000004000479ee */ /* 0x000ee40008120000 */
[C---:B---3--:R-:W-:Y:S01]  /*67f0*/  FMUL R0, R24.reuse, R4 ;  /* 0x0000000418007220 */ /* 0x048fe20000400000 */
[----:B------:R-:W-:Y:S02]  /*6800*/  HADD2.F32 R4, -RZ, R28.H1_H1 ;  /* 0x3000001cff047230 */ /* 0x000fe40000004100 */
[C---:B-1----:R-:W-:Y:S01]  /*6810*/  FMUL R2, R24.reuse, R5 ;  /* 0x0000000518027220 */ /* 0x042fe20000400000 */
[C---:B------:R-:W-:Y:S01]  /*6820*/  FMUL R7, R24.reuse, R7 ;  /* 0x0000000718077220 */ /* 0x040fe20000400000 */
[C---:B------:R-:W-:Y:S01]  /*6830*/  FFMA R0, R27.reuse, R3, R0 ;  /* 0x000000031b007223 */ /* 0x040fe20000000000 */
[C---:B------:R-:W-:Y:S01]  /*6840*/  FMUL R3, R24.reuse, R6 ;  /* 0x0000000618037220 */ /* 0x040fe20000400000 */
[C---:B------:R-:W-:Y:S01]  /*6850*/  FFMA R2, R27.reuse, R4, R2 ;  /* 0x000000041b027223 */ /* 0x040fe20000000002 */
[C---:B------:R-:W-:Y:S01]  /*6860*/  FMUL R4, R24.reuse, R8 ;  /* 0x0000000818047220 */ /* 0x040fe20000400000 */
[C---:B------:R-:W-:Y:S01]  /*6870*/  FMUL R8, R24.reuse, R12 ;  /* 0x0000000c18087220 */ /* 0x040fe20000400000 */
[C---:B------:R-:W-:Y:S01]  /*6880*/  FFMA R3, R27.reuse, R20, R3 ;  /* 0x000000141b037223 */ /* 0x040fe20000000003 */
[----:B------:R-:W-:Y:S01]  /*6890*/  FMUL R12, R24, R16 ;  /* 0x00000010180c7220 */ /* 0x000fe20000400000 */
[--C-:B------:R-:W-:Y:S01]  /*68a0*/  HADD2.F32 R16, -RZ, R30.reuse.H0_H0 ;  /* 0x2000001eff107230 */ /* 0x100fe20000004100 */
[----:B------:R-:W-:Y:S01]  /*68b0*/  F2FP.F16.F32.PACK_AB R32, R2, R0 ;  /* 0x000000000220723e */ /* 0x000fe200000000ff */
[----:B------:R-:W-:Y:S02]  /*68c0*/  HADD2.F32 R0, -RZ, R30.H1_H1 ;  /* 0x3000001eff007230 */ /* 0x000fe40000004100 */
[C---:B------:R-:W-:Y:S01]  /*68d0*/  FFMA R7, R27.reuse, R21, R7 ;  /* 0x000000151b077223 */ /* 0x040fe20000000007 */
[C---:B------:R-:W-:Y:S01]  /*68e0*/  FMUL R5, R24.reuse, R9 ;  /* 0x0000000918057220 */ /* 0x040fe20000400000 */
[--C-:B------:R-:W-:Y:S02]  /*68f0*/  HADD2.F32 R2, -RZ, R31.reuse.H0_H0 ;  /* 0x2000001fff027230 */ /* 0x100fe40000004100 */
[C---:B------:R-:W-:Y:S01]  /*6900*/  FFMA R4, R27.reuse, R16, R4 ;  /* 0x000000101b047223 */ /* 0x040fe20000000004 */
[C---:B------:R-:W-:Y:S01]  /*6910*/  FMUL R6, R24.reuse, R10 ;  /* 0x0000000a18067220 */ /* 0x040fe20000400000 */
[C---:B------:R-:W-:Y:S01]  /*6920*/  FFMA R5, R27.reuse, R0, R5 ;  /* 0x000000001b057223 */ /* 0x040fe20000000005 */
[----:B------:R-:W-:Y:S02]  /*6930*/  HADD2.F32 R16, -RZ, R31.H1_H1 ;  /* 0x3000001fff107230 */ /* 0x000fe40000004100 */
[C---:B------:R-:W-:Y:S01]  /*6940*/  FMUL R11, R24.reuse, R11 ;  /* 0x0000000b180b7220 */ /* 0x040fe20000400000 */
[----:B------:R-:W-:Y:S01]  /*6950*/  FFMA R6, R27, R2, R6 ;  /* 0x000000021b067223 */ /* 0x000fe20000000006 */
[--C-:B------:R-:W-:Y:S01]  /*6960*/  HADD2.F32 R0, -RZ, R36.reuse.H0_H0 ;  /* 0x20000024ff007230 */ /* 0x100fe20000004100 */
[----:B------:R-:W-:Y:S01]  /*6970*/  F2FP.F16.F32.PACK_AB R33, R7, R3 ;  /* 0x000000030721723e */ /* 0x000fe200000000ff */
[----:B------:R-:W-:Y:S02]  /*6980*/  HADD2.F32 R2, -RZ, R36.H1_H1 ;  /* 0x30000024ff027230 */ /* 0x000fe40000004100 */
[C---:B------:R-:W-:Y:S01]  /*6990*/  FMUL R9, R24.reuse, R13 ;  /* 0x0000000d18097220 */ /* 0x040fe20000400000 */
[--C-:B------:R-:W-:Y:S02]  /*69a0*/  HADD2.F32 R3, -RZ, R37.reuse.H0_H0 ;  /* 0x20000025ff037230 */ /* 0x100fe40000004100 */
[C---:B------:R-:W-:Y:S01]  /*69b0*/  FMUL R10, R24.reuse, R14 ;  /* 0x0000000e180a7220 */ /* 0x040fe20000400000 */
[C---:B------:R-:W-:Y:S01]  /*69c0*/  FFMA R11, R27.reuse, R16, R11 ;  /* 0x000000101b0b7223 */ /* 0x040fe2000000000b */
[C---:B------:R-:W-:Y:S01]  /*69d0*/  FFMA R8, R27.reuse, R0, R8 ;  /* 0x000000001b087223 */ /* 0x040fe20000000008 */
[C---:B------:R-:W-:Y:S01]  /*69e0*/  FFMA R9, R27.reuse, R2, R9 ;  /* 0x000000021b097223 */ /* 0x040fe20000000009 */
[----:B------:R-:W-:Y:S02]  /*69f0*/  HADD2.F32 R0, -RZ, R37.H1_H1 ;  /* 0x30000025ff007230 */ /* 0x000fe40000004100 */
[----:B------:R-:W-:Y:S01]  /*6a00*/  FFMA R10, R27, R3, R10 ;  /* 0x000000031b0a7223 */ /* 0x000fe2000000000a */
[C---:B------:R-:W-:Y:S01]  /*6a10*/  FMUL R15, R24.reuse, R15 ;  /* 0x0000000f180f7220 */ /* 0x040fe20000400000 */
[--C-:B------:R-:W-:Y:S01]  /*6a20*/  HADD2.F32 R2, -RZ, R38.reuse.H0_H0 ;  /* 0x20000026ff027230 */ /* 0x100fe20000004100 */
[----:B------:R-:W-:Y:S01]  /*6a30*/  F2FP.F16.F32.PACK_AB R34, R5, R4 ;  /* 0x000000040522723e */ /* 0x000fe200000000ff */
[----:B------:R-:W-:Y:S02]  /*6a40*/  HADD2.F32 R3, -RZ, R38.H1_H1 ;  /* 0x30000026ff037230 */ /* 0x000fe40000004100 */
[C---:B------:R-:W-:Y:S01]  /*6a50*/  FMUL R13, R24.reuse, R17 ;  /* 0x00000011180d7220 */ /* 0x040fe20000400000 */
[--C-:B------:R-:W-:Y:S02]  /*6a60*/  HADD2.F32 R4, -RZ, R39.reuse.H0_H0 ;  /* 0x20000027ff047230 */ /* 0x100fe40000004100 */
[C---:B------:R-:W-:Y:S01]  /*6a70*/  FMUL R14, R24.reuse, R18 ;  /* 0x00000012180e7220 */ /* 0x040fe20000400000 */
[----:B------:R-:W-:Y:S02]  /*6a80*/  HADD2.F32 R5, -RZ, R39.H1_H1 ;  /* 0x30000027ff057230 */ /* 0x000fe40000004100 */
[C---:B------:R-:W-:Y:S01]  /*6a90*/  FFMA R15, R27.reuse, R0, R15 ;  /* 0x000000001b0f7223 */ /* 0x040fe2000000000f */
[----:B------:R-:W-:Y:S01]  /*6aa0*/  FMUL R19, R24, R19 ;  /* 0x0000001318137220 */ /* 0x000fe20000400000 */
[C---:B------:R-:W-:Y:S01]  /*6ab0*/  FFMA R12, R27.reuse, R2, R12 ;  /* 0x000000021b0c7223 */ /* 0x040fe2000000000c */
[C---:B------:R-:W-:Y:S01]  /*6ac0*/  FFMA R13, R27.reuse, R3, R13 ;  /* 0x000000031b0d7223 */ /* 0x040fe2000000000d */
[C---:B------:R-:W-:Y:S01]  /*6ad0*/  FFMA R14, R27.reuse, R4, R14 ;  /* 0x000000041b0e7223 */ /* 0x040fe2000000000e */
[----:B------:R-:W-:Y:S01]  /*6ae0*/  FFMA R19, R27, R5, R19 ;  /* 0x000000051b137223 */ /* 0x000fe20000000013 */
[----:B------:R-:W-:Y:S02]  /*6af0*/  F2FP.F16.F32.PACK_AB R35, R11, R6 ;  /* 0x000000060b23723e */ /* 0x000fe400000000ff */
[----:B------:R-:W-:Y:S02]  /*6b00*/  F2FP.F16.F32.PACK_AB R8, R9, R8 ;  /* 0x000000080908723e */ /* 0x000fe400000000ff */
[----:B------:R-:W-:Y:S01]  /*6b10*/  F2FP.F16.F32.PACK_AB R9, R15, R10 ;  /* 0x0000000a0f09723e */ /* 0x000fe200000000ff */
[----:B------:R1:W-:Y:S01]  /*6b20*/  STSM.16.M88.4 [R60+0x200], R32 ;  /* 0x000200203c007844 */ /* 0x0003e20000000200 */
[----:B------:R-:W-:Y:S02]  /*6b30*/  F2FP.F16.F32.PACK_AB R10, R13, R12 ;  /* 0x0000000c0d0a723e */ /* 0x000fe400000000ff */
[----:B------:R-:W-:Y:S05]  /*6b40*/  F2FP.F16.F32.PACK_AB R11, R19, R14 ;  /* 0x0000000e130b723e */ /* 0x000fea00000000ff */
[----:B------:R1:W-:Y:S01]  /*6b50*/  STSM.16.M88.4 [R59+0x200], R8 ;  /* 0x000200083b007844 */ /* 0x0003e20000000200 */
[----:B------:R-:W-:Y:S01]  /*6b60*/  @!PT LDS RZ, [RZ] ;  /* 0x00000000fffff984 */ /* 0x000fe20000000800 */
[----:B------:R-:W-:Y:S01]  /*6b70*/  @!PT LDS RZ, [RZ] ;  /* 0x00000000fffff984 */ /* 0x000fe20000000800 */
[----:B------:R-:W-:Y:S01]  /*6b80*/  @!PT LDS RZ, [RZ] ;  /* 0x00000000fffff984 */ /* 0x000fe20000000800 */
[----:B------:R-:W-:Y:S01]  /*6b90*/  @!PT LDS RZ, [RZ] ;  /* 0x00000000fffff984 */ /* 0x000fe20000000800 */
[----:B------:R3:W-:Y:S07]  /*6ba0*/  MEMBAR.ALL.CTA ;  /* 0x0000000000007992 */ /* 0x0007ee0000008000 */
[----:B---3--:R-:W3:Y:S02]  /*6bb0*/  FENCE.VIEW.ASYNC.S ;  /* 0x00000000000073c6 */ /* 0x008ee40000000000 */
[----:B---3--:R-:W-:Y:S06]  /*6bc0*/  BAR.SYNC.DEFER_BLOCKING 0x1, 0x80 ;  /* 0x0042000000007b1d */ /* 0x008fec0000010000 */
[----:B------:R-:W-:Y:S05]  /*6bd0*/  @P0 BRA `(.L_x_111) ;  /* 0x0000000000280947 */ /* 0x000fea0003800000 */
[----:B------:R-:W3:Y:S01]  /*6be0*/  LDCU.64 UR6, c[0x0][0x348] ;  /* 0x00006900ff0677ac */ /* 0x000ee20008000a00 */
[----:B------:R-:W-:Y:S01]  /*6bf0*/  UIADD3 UR4, UPT, UPT, UR44, 0x200, URZ ;  /* 0x000002002c047890 */ /* 0x000fe2000fffe0ff */
[----:B------:R-:W-:Y:S05]  /*6c00*/  UMOV UR51, UR36 ;  /* 0x0000002400337c82 */ /* 0x000fea0008000000 */
[----:B------:R-:W-:Y:S04]  /*6c10*/  MOV R50, UR4 ;  /* 0x0000000400327c02 */ /* 0x000fe80008000f00 */
[----:B------:R-:W-:Y:S01]  /*6c20*/  R2UR UR48, R50 ;  /* 0x00000000323072ca */ /* 0x000fe200000e0000 */
[----:B---3--:R-:W-:Y:S04]  /*6c30*/  UIADD3 UR4, UP0, UPT, UR6, 0x680, URZ ;  /* 0x0000068006047890 */ /* 0x008fe8000ff1e0ff */
[----:B------:R-:W-:Y:S09]  /*6c40*/  UIADD3.X UR5, UPT, UPT, URZ, UR7, URZ, UP0, !UPT ;  /* 0x00000007ff057290 */ /* 0x000ff200087fe4ff */
[----:B------:R3:W-:Y:S01]  /*6c50*/  UTMASTG.3D [UR48], [UR4] ;  /* 0x00000030040073b5 */ /* 0x0007e20008010000 */
[----:B------:R0:W-:Y:S01]  /*6c60*/  UTMACMDFLUSH ;  /* 0x00000000000079b7 */ /* 0x0001e20000000000 */
[----:B---3--:R-:W-:Y:S04]  /*6c70*/  DEPBAR.LE SB0, 0x1 ;  /* 0x000080400000791a */ /* 0x008fe80000000000 */
.L_x_111:
[----:B------:R-:W-:Y:S05]  /*6c80*/  BSYNC.RECONVERGENT B0 ;  /* 0x0000000000007941 */ /* 0x000fea0003800200 */
.L_x_110:
[----:B------:R-:W-:Y:S01]  /*6c90*/  BAR.SYNC.DEFER_BLOCKING 0x1, 0x80 ;  /* 0x0042000000007b1d */ /* 0x000fe20000010000 */
[----:B------:R-:W-:Y:S01]  /*6ca0*/  ISETP.NE.AND P1, PT, R58, RZ, PT ;  /* 0x000000ff3a00720c */ /* 0x000fe20003f25270 */
[----:B------:R-:W-:Y:S01]  /*6cb0*/  UISETP.NE.AND UP0, UPT, UR47, URZ, UPT ;  /* 0x000000ff2f00728c */ /* 0x000fe2000bf05270 */
[----:B------:R-:W-:Y:S11]  /*6cc0*/  LEA R4, R61, UR44, 0x3 ;  /* 0x0000002c3d047c11 */ /* 0x000ff6000f8e18ff */
[----:B------:R-:W-:Y:S01]  /*6cd0*/  @P1 SHF.L.U32 R3, R55, 0x1f, RZ ;  /* 0x0000001f37031819 */ /* 0x000fe200000006ff */
[----:B------:R-:W-:Y:S06]  /*6ce0*/  BRA.U !UP0, `(.L_x_112) ;  /* 0x0000000108247547 */ /* 0x000fec000b800000 */
[----:B------:R-:W3:Y:S01]  /*6cf0*/  S2R R0, SR_CgaCtaId ;  /* 0x0000000000007919 */ /* 0x000ee20000008800 */
[----:B------:R-:W-:Y:S01]  /*6d00*/  IMAD.U32 R2, RZ, RZ, UR46 ;  /* 0x0000002eff027e24 */ /* 0x000fe2000f8e00ff */
[----:B------:R-:W-:Y:S04]  /*6d10*/  UIADD3 UR4, UPT, UPT, UR46, 0x1, URZ ;  /* 0x000000012e047890 */ /* 0x000fe8000fffe0ff */
[----:B------:R-:W-:Y:S01]  /*6d20*/  @P1 LEA R2, R2, UR44, 0x3 ;  /* 0x0000002c02021c11 */ /* 0x000fe2000f8e18ff */
[----:B------:R-:W-:Y:S04]  /*6d30*/  UISETP.NE.AND UP0, UPT, UR4, 0x4, UPT ;  /* 0x000000040400788c */ /* 0x000fe8000bf05270 */
[----:B------:R-:W-:Y:S01]  /*6d40*/  @P1 VIADD R2, R2, 0xa0 ;  /* 0x000000a002021836 */ /* 0x000fe20000000000 */
[----:B------:R-:W-:Y:S04]  /*6d50*/  USEL UR46, UR4, URZ, UP0 ;  /* 0x000000ff042e7287 */ /* 0x000fe80008000000 */
[----:B---3--:R-:W-:Y:S04]  /*6d60*/  @P1 PRMT R0, R0, 0x654, R2 ;  /* 0x0000065400001816 */ /* 0x008fe80000000002 */
[----:B------:R3:W-:Y:S04]  /*6d70*/  @P1 SYNCS.ARRIVE.TRANS64.RED.A1T0 RZ, [R0+URZ], RZ ;  /* 0x000000ff00ff19a7 */ /* 0x0007e800081004ff */
.L_x_112:
[----:B------:R-:W4:Y:S01]  /*6d80*/  @P1 SYNCS.PHASECHK.TRANS64.TRYWAIT P0, [R4+URZ+0x80], R3 ;  /* 0x00008003040015a7 */ /* 0x000f2200080011ff */
[----:B------:R-:W-:Y:S01]  /*6d90*/  BSSY B1, `(.L_x_113) ;  /* 0x0000013000017945 */ /* 0x000fe20003800000 */
[----:B----4-:R-:W-:Y:S03]  /*6da0*/  @P1 SEL R63, RZ, 0x1, !P0 ;  /* 0x00000001ff3f1807 */ /* 0x010fe60004000000 */
[----:B------:R-:W-:Y:S05]  /*6db0*/  @!P1 BRA `(.L_x_114) ;  /* 0x0000000000409947 */ /* 0x000fea0003800000 */
[----:B------:R-:W-:Y:S01]  /*6dc0*/  ISETP.NE.AND P1, PT, R64, RZ, PT ;  /* 0x000000ff4000720c */ /* 0x000fe20003f25270 */
[----:B------:R-:W-:Y:S01]  /*6dd0*/  BSSY B0, `(.L_x_115) ;  /* 0x0000009000007945 */ /* 0x000fe20003800000 */
[----:B------:R-:W-:Y:S11]  /*6de0*/  ISETP.NE.AND P0, PT, R63, RZ, PT ;  /* 0x000000ff3f00720c */ /* 0x000ff60003f05270 */
[----:B------:R-:W-:Y:S05]  /*6df0*/  @P1 IMAD R3, R61, 0x1000, R62 ;  /* 0x000010003d031824 */ /* 0x000fea00078e023e */
[----:B------:R-:W-:Y:S05]  /*6e00*/  @P1 IADD3 R2, PT, PT, R3, UR44, RZ ;  /* 0x0000002c03021c10 */ /* 0x000fea000fffe0ff */
[----:B------:R-:W-:Y:S01]  /*6e10*/  @P1 IMAD.IADD R2, R56, 0x1, R2 ;  /* 0x0000000138021824 */ /* 0x000fe200078e0202 */
[----:B------:R-:W-:Y:S06]  /*6e20*/  @P0 BRA `(.L_x_116) ;  /* 0x00000000000c0947 */ /* 0x000fec0003800000 */
[----:B---3--:R-:W-:Y:S04]  /*6e30*/  SHF.L.U32 R0, R55, 0x1f, RZ ;  /* 0x0000001f37007819 */ /* 0x008fe800000006ff */
[----:B------:R-:W3:Y:S02]  /*6e40*/  SYNCS.PHASECHK.TRANS64.TRYWAIT P0, [R4+URZ+0x80], R0 ;  /* 0x00008000040075a7 */ /* 0x000ee400080011ff */
[----:B---3--:R-:W-:Y:S05]  /*6e50*/  @!P0 BRA `(.L_x_117) ;  /* 0x0000002800088947 */ /* 0x008fea0003800000 */
.L_x_116:
[----:B------:R-:W-:Y:S05]  /*6e60*/  BSYNC B0 ;  /* 0x0000000000007941 */ /* 0x000fea0003800000 */
.L_x_115:
[----:B------:R-:W-:Y:S02]  /*6e70*/  ISETP.NE.AND P0, PT, R64, RZ, PT ;  /* 0x000000ff4000720c */ /* 0x000fe40003f05270 */
[----:B------:R-:W-:Y:S11]  /*6e80*/  IADD3 R61, PT, PT, R61, 0x1, RZ ;  /* 0x000000013d3d7810 */ /* 0x000ff60007ffe0ff */
[----:B------:R-:W-:Y:S05]  /*6e90*/  @P0 WARPSYNC.ALL ;  /* 0x0000000000000948 */ /* 0x000fea0003800000 */
[----:B------:R4:W1:Y:S04]  /*6ea0*/  @P0 LDSM.16.M88.4 R28, [R3+UR44+0x200] ;  /* 0x0002002c031c083b */ /* 0x0008680008000200 */
[----:B------:R4:W1:Y:S02]  /*6eb0*/  @P0 LDSM.16.M88.4 R36, [R2+0x200] ;  /* 0x000200000224083b */ /* 0x0008640000000200 */
.L_x_114:
[----:B------:R-:W-:Y:S05]  /*6ec0*/  BSYNC B1 ;  /* 0x0000000000017941 */ /* 0x000fea0003800000 */
.L_x_113:
[----:B---3--:R-:W-:Y:S05]  /*6ed0*/  VIADD R0, R25, 0x20 ;  /* 0x0000002019007836 */ /* 0x008fea0000000000 */
[----:B------:R-:W-:Y:S04]  /*6ee0*/  SHF.R.U32.HI R0, RZ, 0x15, R0 ;  /* 0x00000015ff007819 */ /* 0x000fe80000011600 */
[----:B------:R-:W-:Y:S11]  /*6ef0*/  LOP3.LUT P0, RZ, R0, 0x3, R46, 0x48, !PT ;  /* 0x0000000300ff7812 */ /* 0x000ff6000780482e */
[----:B------:R-:W-:Y:S02]  /*6f00*/  @!UPT UIADD3 URZ, UPT, UPT, URZ, URZ, URZ ;  /* 0x000000fffffff290 */ /* 0x000fe4000fffe0ff */
[----:B------:R-:W-:Y:S05]  /*6f10*/  @!P0 BRA `(.L_x_118) ;  /* 0x0000000000408947 */ /* 0x000fea0003800000 */
[----:B------:R-:W3:Y:S01]  /*6f20*/  LDCU.64 UR8, c[0x4][0x70] ;  /* 0x01000e00ff0877ac */ /* 0x000ee20008000a00 */
[----:B----4-:R-:W-:Y:S01]  /*6f30*/  MOV R3, 0x0 ;  /* 0x0000000000037802 */ /* 0x010fe20000000f00 */
[----:B------:R-:W-:Y:S02]  /*6f40*/  HFMA2 R12, -RZ, RZ, 0, 5.9604644775390625e-08 ;  /* 0x00000001ff0c7431 */ /* 0x000fe400000001ff */
[----:B-1----:R-:W-:Y:S02]  /*6f50*/  IMAD.MOV.U32 R8, RZ, RZ, 0x192 ;  /* 0x00000192ff087424 */ /* 0x002fe400078e00ff */
[----:B------:R-:W-:Y:S01]  /*6f60*/  IMAD.MOV.U32 R13, RZ, RZ, RZ ;  /* 0x000000ffff0d7224 */ /* 0x000fe200078e00ff */
[----:B------:R-:W1:Y:S01]  /*6f70*/  LDCU.64 UR6, c[0x4][0x78] ;  /* 0x01000f00ff0677ac */ /* 0x000e620008000a00 */
[----:B------:R-:W4:Y:S01]  /*6f80*/  LDC.64 R2, c[0x4][R3] ;  /* 0x0100000003027b82 */ /* 0x000f220000000a00 */
[----:B------:R-:W5:Y:S01]  /*6f90*/  LDCU.64 UR4, c[0x4][0x10] ;  /* 0x01000200ff0477ac */ /* 0x000f620008000a00 */
[----:B---3--:R-:W-:Y:S01]  /*6fa0*/  MOV R5, UR9 ;  /* 0x0000000900057c02 */ /* 0x008fe20008000f00 */
[----:B------:R-:W-:Y:S01]  /*6fb0*/  IMAD.U32 R4, RZ, RZ, UR8 ;  /* 0x00000008ff047e24 */ /* 0x000fe2000f8e00ff */
[----:B-1----:R-:W-:Y:S01]  /*6fc0*/  MOV R7, UR7 ;  /* 0x0000000700077c02 */ /* 0x002fe20008000f00 */
[----:B------:R-:W-:Y:S01]  /*6fd0*/  IMAD.U32 R6, RZ, RZ, UR6 ;  /* 0x00000006ff067e24 */ /* 0x000fe2000f8e00ff */
[----:B-----5:R-:W-:Y:S01]  /*6fe0*/  MOV R11, UR5 ;  /* 0x00000005000b7c02 */ /* 0x020fe20008000f00 */
[----:B------:R-:W-:Y:S02]  /*6ff0*/  IMAD.U32 R10, RZ, RZ, UR4 ;  /* 0x00000004ff0a7e24 */ /* 0x000fe4000f8e00ff */
[----:B------:R-:W-:Y:S07]  /*7000*/  LEPC R20, `(.L_x_118) ;  /* 0x000000001014794e */ /* 0x000fee0000000000 */
[----:B--2-4-:R-:W-:Y:S05]  /*7010*/  CALL.ABS.NOINC R2 ;  /* 0x0000000002007343 */ /* 0x014fea0003c00000 */
.L_x_118:
[----:B------:R-:W-:Y:S01]  /*7020*/  ISETP.NE.AND P6, PT, R58, RZ, PT ;  /* 0x000000ff3a00720c */ /* 0x000fe20003fc5270 */
[----:B------:R-:W-:Y:S05]  /*7030*/  WARPSYNC.ALL ;  /* 0x0000000000007948 */ /* 0x000fea0003800000 */
[----:B------:R-:W-:Y:S01]  /*7040*/  R2UR UR4, R25 ;  /* 0x00000000190472ca */ /* 0x000fe200000e0000 */
[--C-:B-1--4-:R-:W-:Y:S01]  /*7050*/  HADD2.F32 R3, -RZ, R28.reuse.H0_H0 ;  /* 0x2000001cff037230 */ /* 0x112fe20000004100 */
[----:B------:R-:W1:Y:S01]  /*7060*/  S2R R65, SR_CgaCtaId ;  /* 0x0000000000417919 */ /* 0x000e620000008800 */
[--C-:B------:R-:W-:Y:S01]  /*7070*/  HADD2.F32 R20, -RZ, R29.reuse.H0_H0 ;  /* 0x2000001dff147230 */ /* 0x100fe20000004100 */
[----:B------:R-:W-:Y:S01]  /*7080*/  ISETP.NE.AND P0, PT, R57, RZ, PT ;  /* 0x000000ff3900720c */ /* 0x000fe20003f05270 */
[----:B------:R-:W-:Y:S01]  /*7090*/  HADD2.F32 R21, -RZ, R29.H1_H1 ;  /* 0x3000001dff157230 */ /* 0x000fe20000004100 */
[----:B------:R-:W-:Y:S07]  /*70a0*/  BSSY.RECONVERGENT B0, `(.L_x_119) ;  /* 0x0000051000007945 */ /* 0x000fee0003800200 */
[----:B------:R-:W3:Y:S02]  /*70b0*/  LDTM.16dp256bit.x4 R4, tmem[UR4+0x20] ;  /* 0x00002004000479ee */ /* 0x000ee40008120000 */
[C---:B---3--:R-:W-:Y:S01]  /*70c0*/  FMUL R0, R24.reuse, R4 ;  /* 0x0000000418007220 */ /* 0x048fe20000400000 */
[----:B------:R-:W-:Y:S02]  /*70d0*/  HADD2.F32 R4, -RZ, R28.H1_H1 ;  /* 0x3000001cff047230 */ /* 0x000fe40000004100 */
[C---:B------:R-:W-:Y:S01]  /*70e0*/  FMUL R2, R24.reuse, R5 ;  /* 0x0000000518027220 */ /* 0x040fe20000400000 */
[C---:B------:R-:W-:Y:S01]  /*70f0*/  FMUL R7, R24.reuse, R7 ;  /* 0x0000000718077220 */ /* 0x040fe20000400000 */
[C---:B------:R-:W-:Y:S01]  /*7100*/  FFMA R0, R27.reuse, R3, R0 ;  /* 0x000000031b007223 */ /* 0x040fe20000000000 */
[C---:B------:R-:W-:Y:S01]  /*7110*/  FMUL R3, R24.reuse, R6 ;  /* 0x0000000618037220 */ /* 0x040fe20000400000 */
[C---:B------:R-:W-:Y:S01]  /*7120*/  FFMA R2, R27.reuse, R4, R2 ;  /* 0x000000041b027223 */ /* 0x040fe20000000002 */
[C---:B------:R-:W-:Y:S01]  /*7130*/  FMUL R4, R24.reuse, R8 ;  /* 0x0000000818047220 */ /* 0x040fe20000400000 */
[----:B------:R-:W-:Y:S01]  /*7140*/  FMUL R8, R24, R12 ;  /* 0x0000000c18087220 */ /* 0x000fe20000400000 */
[C---:B------:R-:W-:Y:S01]  /*7150*/  FFMA R3, R27.reuse, R20, R3 ;  /* 0x000000141b037223 */ /* 0x040fe20000000003 */
[----:B------:R-:W-:Y:S01]  /*7160*/  FFMA R7, R27, R21, R7 ;  /* 0x000000151b077223 */ /* 0x000fe20000000007 */
[----:B------:R-:W-:Y:S01]  /*7170*/  F2FP.F16.F32.PACK_AB R32, R2, R0 ;  /* 0x000000000220723e */ /* 0x000fe200000000ff */
[C---:B------:R-:W-:Y:S01]  /*7180*/  FMUL R12, R24.reuse, R16 ;  /* 0x00000010180c7220 */ /* 0x040fe20000400000 */
[--C-:B------:R-:W-:Y:S02]  /*7190*/  HADD2.F32 R16, -RZ, R30.reuse.H0_H0 ;  /* 0x2000001eff107230 */ /* 0x100fe40000004100 */
[C---:B------:R-:W-:Y:S01]  /*71a0*/  FMUL R5, R24.reuse, R9 ;  /* 0x0000000918057220 */ /* 0x040fe20000400000 */
[----:B------:R-:W-:Y:S01]  /*71b0*/  F2FP.F16.F32.PACK_AB R33, R7, R3 ;  /* 0x000000030721723e */ /* 0x000fe200000000ff */
[----:B------:R-:W-:Y:S02]  /*71c0*/  HADD2.F32 R0, -RZ, R30.H1_H1 ;  /* 0x3000001eff007230 */ /* 0x000fe40000004100 */
[C---:B------:R-:W-:Y:S01]  /*71d0*/  FMUL R6, R24.reuse, R10 ;  /* 0x0000000a18067220 */ /* 0x040fe20000400000 */
[--C-:B------:R-:W-:Y:S02]  /*71e0*/  HADD2.F32 R2, -RZ, R31.reuse.H0_H0 ;  /* 0x2000001fff027230 */ /* 0x100fe40000004100 */
[C---:B------:R-:W-:Y:S01]  /*71f0*/  FMUL R11, R24.reuse, R11 ;  /* 0x0000000b180b7220 */ /* 0x040fe20000400000 */
[----:B------:R-:W-:Y:S02]  /*7200*/  HADD2.F32 R3, -RZ, R31.H1_H1 ;  /* 0x3000001fff037230 */ /* 0x000fe40000004100 */
[C---:B------:R-:W-:Y:S01]  /*7210*/  FFMA R4, R27.reuse, R16, R4 ;  /* 0x000000101b047223 */ /* 0x040fe20000000004 */
[C---:B------:R-:W-:Y:S01]  /*7220*/  FFMA R5, R27.reuse, R0, R5 ;  /* 0x000000001b057223 */ /* 0x040fe20000000005 */
[C---:B------:R-:W-:Y:S01]  /*7230*/  FFMA R6, R27.reuse, R2, R6 ;  /* 0x000000021b067223 */ /* 0x040fe20000000006 */
[--C-:B------:R-:W-:Y:S02]  /*7240*/  HADD2.F32 R0, -RZ, R36.reuse.H0_H0 ;  /* 0x20000024ff007230 */ /* 0x100fe40000004100 */
[----:B------:R-:W-:Y:S01]  /*7250*/  FFMA R11, R27, R3, R11 ;  /* 0x000000031b0b7223 */ /* 0x000fe2000000000b */
[----:B------:R-:W-:Y:S01]  /*7260*/  HADD2.F32 R2, -RZ, R36.H1_H1 ;  /* 0x30000024ff027230 */ /* 0x000fe20000004100 */
[----:B------:R-:W-:Y:S01]  /*7270*/  F2FP.F16.F32.PACK_AB R34, R5, R4 ;  /* 0x000000040522723e */ /* 0x000fe200000000ff */
[C---:B------:R-:W-:Y:S01]  /*7280*/  FMUL R9, R24.reuse, R13 ;  /* 0x0000000d18097220 */ /* 0x040fe20000400000 */
[--C-:B------:R-:W-:Y:S01]  /*7290*/  HADD2.F32 R3, -RZ, R37.reuse.H0_H0 ;  /* 0x20000025ff037230 */ /* 0x100fe20000004100 */
[----:B------:R-:W-:Y:S01]  /*72a0*/  F2FP.F16.F32.PACK_AB R35, R11, R6 ;  /* 0x000000060b23723e */ /* 0x000fe200000000ff */
[C---:B------:R-:W-:Y:S01]  /*72b0*/  FMUL R10, R24.reuse, R14 ;  /* 0x0000000e180a7220 */ /* 0x040fe20000400000 */
[C---:B------:R-:W-:Y:S01]  /*72c0*/  FFMA R8, R27.reuse, R0, R8 ;  /* 0x000000001b087223 */ /* 0x040fe20000000008 */
[C---:B------:R-:W-:Y:S01]  /*72d0*/  FFMA R9, R27.reuse, R2, R9 ;  /* 0x000000021b097223 */ /* 0x040fe20000000009 */
[----:B------:R-:W-:Y:S01]  /*72e0*/  HADD2.F32 R0, -RZ, R37.H1_H1 ;  /* 0x30000025ff007230 */ /* 0x000fe20000004100 */
[----:B------:R3:W-:Y:S01]  /*72f0*/  STSM.16.M88.4 [R60+0x1200], R32 ;  /* 0x001200203c007844 */ /* 0x0007e20000000200 */
[----:B------:R-:W-:Y:S01]  /*7300*/  FFMA R10, R27, R3, R10 ;  /* 0x000000031b0a7223 */ /* 0x000fe2000000000a */
[C---:B------:R-:W-:Y:S01]  /*7310*/  FMUL R15, R24.reuse, R15 ;  /* 0x0000000f180f7220 */ /* 0x040fe20000400000 */
[----:B------:R-:W-:Y:S01]  /*7320*/  F2FP.F16.F32.PACK_AB R8, R9, R8 ;  /* 0x000000080908723e */ /* 0x000fe200000000ff */
[--C-:B------:R-:W-:Y:S02]  /*7330*/  HADD2.F32 R2, -RZ, R38.reuse.H0_H0 ;  /* 0x20000026ff027230 */ /* 0x100fe40000004100 */
[C---:B------:R-:W-:Y:S01]  /*7340*/  FMUL R13, R24.reuse, R17 ;  /* 0x00000011180d7220 */ /* 0x040fe20000400000 */
[----:B------:R-:W-:Y:S02]  /*7350*/  HADD2.F32 R3, -RZ, R38.H1_H1 ;  /* 0x30000026ff037230 */ /* 0x000fe40000004100 */
[C---:B------:R-:W-:Y:S01]  /*7360*/  FMUL R14, R24.reuse, R18 ;  /* 0x00000012180e7220 */ /* 0x040fe20000400000 */
[--C-:B------:R-:W-:Y:S02]  /*7370*/  HADD2.F32 R4, -RZ, R39.reuse.H0_H0 ;  /* 0x20000027ff047230 */ /* 0x100fe40000004100 */
[C---:B------:R-:W-:Y:S01]  /*7380*/  FFMA R15, R27.reuse, R0, R15 ;  /* 0x000000001b0f7223 */ /* 0x040fe2000000000f */
[----:B------:R-:W-:Y:S01]  /*7390*/  MOV R0, UR46 ;  /* 0x0000002e00007c02 */ /* 0x000fe20008000f00 */
[----:B------:R-:W-:Y:S02]  /*73a0*/  HADD2.F32 R5, -RZ, R39.H1_H1 ;  /* 0x30000027ff057230 */ /* 0x000fe40000004100 */
[----:B------:R-:W-:Y:S01]  /*73b0*/  FMUL R19, R24, R19 ;  /* 0x0000001318137220 */ /* 0x000fe20000400000 */
[C---:B------:R-:W-:Y:S01]  /*73c0*/  FFMA R12, R27.reuse, R2, R12 ;  /* 0x000000021b0c7223 */ /* 0x040fe2000000000c */
[C---:B------:R-:W-:Y:S01]  /*73d0*/  FFMA R13, R27.reuse, R3, R13 ;  /* 0x000000031b0d7223 */ /* 0x040fe2000000000d */
[C---:B------:R-:W-:Y:S01]  /*73e0*/  FFMA R14, R27.reuse, R4, R14 ;  /* 0x000000041b0e7223 */ /* 0x040fe2000000000e */
[----:B------:R-:W-:Y:S01]  /*73f0*/  FFMA R19, R27, R5, R19 ;  /* 0x000000051b137223 */ /* 0x000fe20000000013 */
[----:B------:R-:W-:Y:S02]  /*7400*/  F2FP.F16.F32.PACK_AB R9, R15, R10 ;  /* 0x0000000a0f09723e */ /* 0x000fe400000000ff */
[----:B------:R-:W-:Y:S02]  /*7410*/  F2FP.F16.F32.PACK_AB R10, R13, R12 ;  /* 0x0000000c0d0a723e */ /* 0x000fe400000000ff */
[----:B------:R-:W-:Y:S02]  /*7420*/  F2FP.F16.F32.PACK_AB R11, R19, R14 ;  /* 0x0000000e130b723e */ /* 0x000fe400000000ff */
[----:B------:R-:W-:Y:S02]  /*7430*/  @P6 LEA R0, R0, UR44, 0x3 ;  /* 0x0000002c00006c11 */ /* 0x000fe4000f8e18ff */
[----:B------:R-:W-:Y:S01]  /*7440*/  LEA R2, R61, UR44, 0x3 ;  /* 0x0000002c3d027c11 */ /* 0x000fe2000f8e18ff */
[----:B------:R3:W-:Y:S01]  /*7450*/  STSM.16.M88.4 [R59+0x1200], R8 ;  /* 0x001200083b007844 */ /* 0x0007e20000000200 */
[----:B------:R-:W-:Y:S02]  /*7460*/  @P6 IADD3 R0, PT, PT, R0, 0xa0, RZ ;  /* 0x000000a000006810 */ /* 0x000fe40007ffe0ff */
[----:B------:R-:W-:Y:S01]  /*7470*/  @P6 SHF.L.U32 R3, R55, 0x1f, RZ ;  /* 0x0000001f37036819 */ /* 0x000fe200000006ff */
[----:B------:R-:W-:Y:S01]  /*7480*/  @!PT LDS RZ, [RZ] ;  /* 0x00000000fffff984 */ /* 0x000fe20000000800 */
[----:B------:R-:W-:Y:S01]  /*7490*/  @!PT LDS RZ, [RZ] ;  /* 0x00000000fffff984 */ /* 0x000fe20000000800 */
[----:B------:R-:W-:Y:S01]  /*74a0*/  @!PT LDS RZ, [RZ] ;  /* 0x00000000fffff984 */ /* 0x000fe20000000800 */
[----:B------:R-:W-:Y:S01]  /*74b0*/  @!PT LDS RZ, [RZ] ;  /* 0x00000000fffff984 */ /* 0x000fe20000000800 */
[----:B------:R4:W-:Y:S06]  /*74c0*/  MEMBAR.ALL.CTA ;  /* 0x0000000000007992 */ /* 0x0009ec0000008000 */
[----:B----4-:R-:W4:Y:S01]  /*74d0*/  FENCE.VIEW.ASYNC.S ;  /* 0x00000000000073c6 */ /* 0x010f220000000000 */
[----:B-1----:R-:W-:Y:S01]  /*74e0*/  @P6 PRMT R0, R65, 0x654, R0 ;  /* 0x0000065441006816 */ /* 0x002fe20000000000 */
[----:B----4-:R-:W-:Y:S06]  /*74f0*/  BAR.SYNC.DEFER_BLOCKING 0x1, 0x80 ;  /* 0x0042000000007b1d */ /* 0x010fec0000010000 */
[----:B------:R-:W-:Y:S05]  /*7500*/  @P0 BRA `(.L_x_120) ;  /* 0x0000000000280947 */ /* 0x000fea0003800000 */
[----:B------:R-:W1:Y:S01]  /*7510*/  LDCU.64 UR6, c[0x0][0x348] ;  /* 0x00006900ff0677ac */ /* 0x000e620008000a00 */
[----:B------:R-:W-:Y:S02]  /*7520*/  UIADD3 UR9, UPT, UPT, UR49, 0x20, URZ ;  /* 0x0000002031097890 */ /* 0x000fe4000fffe0ff */
[----:B------:R-:W-:Y:S01]  /*7530*/  UIADD3 UR8, UPT, UPT, UR44, 0x1200, URZ ;  /* 0x000012002c087890 */ /* 0x000fe2000fffe0ff */
[----:B------:R-:W-:Y:S01]  /*7540*/  UMOV UR10, UR50 ;  /* 0x00000032000a7c82 */ /* 0x000fe20008000000 */
[----:B------:R-:W-:Y:S01]  /*7550*/  UMOV UR11, UR36 ;  /* 0x00000024000b7c82 */ /* 0x000fe20008000000 */
[----:B-1----:R-:W-:Y:S04]  /*7560*/  UIADD3 UR4, UP0, UPT, UR6, 0x680, URZ ;  /* 0x0000068006047890 */ /* 0x002fe8000ff1e0ff */
[----:B------:R-:W-:Y:S09]  /*7570*/  UIADD3.X UR5, UPT, UPT, URZ, UR7, URZ, UP0, !UPT ;  /* 0x00000007ff057290 */ /* 0x000ff200087fe4ff */
[----:B------:R1:W-:Y:S01]  /*7580*/  UTMASTG.3D [UR8], [UR4] ;  /* 0x00000008040073b5 */ /* 0x0003e20008010000 */
[----:B------:R0:W-:Y:S01]  /*7590*/  UTMACMDFLUSH ;  /* 0x00000000000079b7 */ /* 0x0001e20000000000 */
[----:B-1----:R-:W-:Y:S04]  /*75a0*/  DEPBAR.LE SB0, 0x1 ;  /* 0x000080400000791a */ /* 0x002fe80000000000 */
.L_x_120:
[----:B------:R-:W-:Y:S05]  /*75b0*/  BSYNC.RECONVERGENT B0 ;  /* 0x0000000000007941 */ /* 0x000fea0003800200 */
.L_x_119:
[----:B------:R-:W-:Y:S01]  /*75c0*/  BAR.SYNC.DEFER_BLOCKING 0x1, 0x80 ;  /* 0x0042000000007b1d */ /* 0x000fe20000010000 */
[----:B------:R-:W-:Y:S04]  /*75d0*/  UIADD3 UR4, UPT, UPT, UR46, 0x1, URZ ;  /* 0x000000012e047890 */ /* 0x000fe8000fffe0ff */
[----:B------:R-:W-:Y:S04]  /*75e0*/  UISETP.NE.AND UP0, UPT, UR4, 0x4, UPT ;  /* 0x000000040400788c */ /* 0x000fe8000bf05270 */
[----:B------:R-:W-:Y:S01]  /*75f0*/  USEL UR45, UR4, URZ, UP0 ;  /* 0x000000ff042d7287 */ /* 0x000fe20008000000 */
[----:B------:R1:W-:Y:S01]  /*7600*/  @P6 SYNCS.ARRIVE.TRANS64.RED.A1T0 RZ, [R0+URZ], RZ ;  /* 0x000000ff00ff69a7 */ /* 0x0003e200081004ff */
[----:B------:R-:W-:Y:S01]  /*7610*/  BSSY B1, `(.L_x_121) ;  /* 0x0000014000017945 */ /* 0x000fe20003800000 */
[----:B------:R-:W4:Y:S02]  /*7620*/  @P6 SYNCS.PHASECHK.TRANS64.TRYWAIT P0, [R2+URZ+0x80], R3 ;  /* 0x00008003020065a7 */ /* 0x000f2400080011ff */
[----:B----4-:R-:W-:Y:S01]  /*7630*/  @P6 SEL R63, RZ, 0x1, !P0 ;  /* 0x00000001ff3f6807 */ /* 0x010fe20004000000 */
[----:B-1----:R-:W-:Y:S06]  /*7640*/  @!P6 BRA `(.L_x_122) ;  /* 0x000000000040e947 */ /* 0x002fec0003800000 */
[----:B------:R-:W-:Y:S01]  /*7650*/  ISETP.NE.AND P1, PT, R64, RZ, PT ;  /* 0x000000ff4000720c */ /* 0x000fe20003f25270 */
[----:B------:R-:W-:Y:S01]  /*7660*/  BSSY B0, `(.L_x_123) ;  /* 0x0000009000007945 */ /* 0x000fe20003800000 */
[----:B------:R-:W-:Y:S11]  /*7670*/  ISETP.NE.AND P0, PT, R63, RZ, PT ;  /* 0x000000ff3f00720c */ /* 0x000ff60003f05270 */
[----:B------:R-:W-:Y:S05]  /*7680*/  @P1 IMAD R3, R61, 0x1000, R62 ;  /* 0x000010003d031824 */ /* 0x000fea00078e023e */
[----:B------:R-:W-:Y:S05]  /*7690*/  @P1 IADD3 R0, PT, PT, R3, UR44, RZ ;  /* 0x0000002c03001c10 */ /* 0x000fea000fffe0ff */
[----:B------:R-:W-:Y:S01]  /*76a0*/  @P1 IMAD.IADD R0, R56, 0x1, R0 ;  /* 0x0000000138001824 */ /* 0x000fe200078e0200 */
[----:B------:R-:W-:Y:S06]  /*76b0*/  @P0 BRA `(.L_x_124) ;  /* 0x00000000000c0947 */ /* 0x000fec0003800000 */
[----:B------:R-:W-:Y:S04]  /*76c0*/  SHF.L.U32 R4, R55, 0x1f, RZ ;  /* 0x0000001f37047819 */ /* 0x000fe800000006ff */
[----:B------:R-:W1:Y:S02]  /*76d0*/  SYNCS.PHASECHK.TRANS64.TRYWAIT P0, [R2+URZ+0x80], R4 ;  /* 0x00008004020075a7 */ /* 0x000e6400080011ff */
[----:B-1----:R-:W-:Y:S05]  /*76e0*/  @!P0 BRA `(.L_x_125) ;  /* 0x0000001c00f88947 */ /* 0x002fea0003800000 */
.L_x_124:
[----:B------:R-:W-:Y:S05]  /*76f0*/  BSYNC B0 ;  /* 0x0000000000007941 */ /* 0x000fea0003800000 */
.L_x_123:
[----:B------:R-:W-:Y:S02]  /*7700*/  ISETP.NE.AND P0, PT, R64, RZ, PT ;  /* 0x000000ff4000720c */ /* 0x000fe40003f05270 */
[----:B------:R-:W-:Y:S11]  /*7710*/  IADD3 R61, PT, PT, R61, 0x1, RZ ;  /* 0x000000013d3d7810 */ /* 0x000ff60007ffe0ff */
[----:B------:R-:W-:Y:S05]  /*7720*/  @P0 WARPSYNC.ALL ;  /* 0x0000000000000948 */ /* 0x000fea0003800000 */
[----:B------:R4:W1:Y:S04]  /*7730*/  @P0 LDSM.16.M88.4 R28, [R3+UR44+0x200] ;  /* 0x0002002c031c083b */ /* 0x0008680008000200 */
[----:B------:R4:W1:Y:S02]  /*7740*/  @P0 LDSM.16.M88.4 R36, [R0+0x200] ;  /* 0x000200000024083b */ /* 0x0008640000000200 */
.L_x_122:
[----:B------:R-:W-:Y:S05]  /*7750*/  BSYNC B1 ;  /* 0x0000000000017941 */ /* 0x000fea0003800000 */
.L_x_121:
[----:B----4-:R-:W-:Y:S05]  /*7760*/  VIADD R0, R25, 0x40 ;  /* 0x0000004019007836 */ /* 0x010fea0000000000 */
[----:B------:R-:W-:Y:S04]  /*7770*/  SHF.R.U32.HI R0, RZ, 0x15, R0 ;  /* 0x00000015ff007819 */ /* 0x000fe80000011600 */
[----:B------:R-:W-:Y:S11]  /*7780*/  LOP3.LUT P0, RZ, R0, 0x3, R46, 0x48, !PT ;  /* 0x0000000300ff7812 */ /* 0x000ff6000780482e */
[----:B------:R-:W-:Y:S02]  /*7790*/  @!UPT UIADD3 URZ, UPT, UPT, URZ, URZ, URZ ;  /* 0x000000fffffff290 */ /* 0x000fe4000fffe0ff */
[----:B------:R-:W-:Y:S05]  /*77a0*/  @!P0 BRA `(.L_x_126) ;  /* 0x0000000000408947 */ /* 0x000fea0003800000 */
[----:B------:R-:W4:Y:S01]  /*77b0*/  LDCU.64 UR8, c[0x4][0x70] ;  /* 0x01000e00ff0877ac */ /* 0x000f220008000a00 */
[----:B------:R-:W-:Y:S01]  /*77c0*/  MOV R3, 0x0 ;  /* 0x0000000000037802 */ /* 0x000fe20000000f00 */
[----:B------:R-:W-:Y:S02]  /*77d0*/  HFMA2 R12, -RZ, RZ, 0, 5.9604644775390625e-08 ;  /* 0x00000001ff0c7431 */ /* 0x000fe400000001ff */
[----:B---3--:R-:W-:Y:S02]  /*77e0*/  IMAD.MOV.U32 R8, RZ, RZ, 0x192 ;  /* 0x00000192ff087424 */ /* 0x008fe400078e00ff */
[----:B------:R-:W-:Y:S01]  /*77f0*/  IMAD.MOV.U32 R13, RZ, RZ, RZ ;  /* 0x000000ffff0d7224 */ /* 0x000fe200078e00ff */
[----:B------:R-:W3:Y:S01]  /*7800*/  LDCU.64 UR6, c[0x4][0x78] ;  /* 0x01000f00ff0677ac */ /* 0x000ee20008000a00 */
[----:B-1----:R-:W1:Y:S01]  /*7810*/  LDC.64 R2, c[0x4][R3] ;  /* 0x0100000003027b82 */ /* 0x002e620000000a00 */
[----:B------:R-:W5:Y:S01]  /*7820*/  LDCU.64 UR4, c[0x4][0x10] ;  /* 0x01000200ff0477ac */ /* 0x000f620008000a00 */
[----:B----4-:R-:W-:Y:S01]  /*7830*/  MOV R5, UR9 ;  /* 0x0000000900057c02 */ /* 0x010fe20008000f00 */
[----:B------:R-:W-:Y:S01]  /*7840*/  IMAD.U32 R4, RZ, RZ, UR8 ;  /* 0x00000008ff047e24 */ /* 0x000fe2000f8e00ff */
[----:B---3--:R-:W-:Y:S01]  /*7850*/  MOV R7, UR7 ;  /* 0x0000000700077c02 */ /* 0x008fe20008000f00 */
[----:B------:R-:W-:Y:S01]  /*7860*/  IMAD.U32 R6, RZ, RZ, UR6 ;  /* 0x00000006ff067e24 */ /* 0x000fe2000f8e00ff */
[----:B-----5:R-:W-:Y:S01]  /*7870*/  MOV R11, UR5 ;  /* 0x00000005000b7c02 */ /* 0x020fe20008000f00 */
[----:B------:R-:W-:Y:S02]  /*7880*/  IMAD.U32 R10, RZ, RZ, UR4 ;  /* 0x00000004ff0a7e24 */ /* 0x000fe4000f8e00ff */
[----:B------:R-:W-:Y:S07]  /*7890*/  LEPC R20, `(.L_x_126) ;  /* 0x000000001014794e */ /* 0x000fee0000000000 */
[----:B-12---:R-:W-:Y:S05]  /*78a0*/  CALL.ABS.NOINC R2 ;  /* 0x0000000002007343 */ /* 0x006fea0003c00000 */
.L_x_126:
[----:B------:R-:W-:Y:S01]  /*78b0*/  ISETP.NE.AND P6, PT, R58, RZ, PT ;  /* 0x000000ff3a00720c */ /* 0x000fe20003fc5270 */
[----:B------:R-:W-:Y:S05]  /*78c0*/  WARPSYNC.ALL ;  /* 0x0000000000007948 */ /* 0x000fea0003800000 */
[----:B------:R-:W-:Y:S01]  /*78d0*/  R2UR UR4, R25 ;  /* 0x00000000190472ca */ /* 0x000fe200000e0000 */
[--C-:B-1----:R-:W-:Y:S01]  /*78e0*/  HADD2.F32 R3, -RZ, R28.reuse.H0_H0 ;  /* 0x2000001cff037230 */ /* 0x102fe20000004100 */
[----:B------:R-:W-:Y:S01]  /*78f0*/  ISETP.NE.AND P0, PT, R57, RZ, PT ;  /* 0x000000ff3900720c */ /* 0x000fe20003f05270 */
[--C-:B------:R-:W-:Y:S01]  /*7900*/  HADD2.F32 R20, -RZ, R29.reuse.H0_H0 ;  /* 0x2000001dff147230 */ /* 0x100fe20000004100 */
[----:B------:R-:W-:Y:S01]  /*7910*/  BSSY.RECONVERGENT B0, `(.L_x_127) ;  /* 0x0000052000007945 */ /* 0x000fe20003800200 */
[----:B------:R-:W-:Y:S08]  /*7920*/  HADD2.F32 R21, -RZ, R29.H1_H1 ;  /* 0x3000001dff157230 */ /* 0x000ff00000004100 */
[----:B---3--:R-:W1:Y:S02]  /*7930*/  LDTM.16dp256bit.x4 R4, tmem[UR4+0x40] ;  /* 0x00004004000479ee */ /* 0x008e640008120000 */
[C---:B-1----:R-:W-:Y:S01]  /*7940*/  FMUL R0, R24.reuse, R4 ;  /* 0x0000000418007220 */ /* 0x042fe20000400000 */
[----:B------:R-:W-:Y:S02]  /*7950*/  HADD2.F32 R4, -RZ, R28.H1_H1 ;  /* 0x3000001cff047230 */ /* 0x000fe40000004100 */
[C---:B------:R-:W-:Y:S01]  /*7960*/  FMUL R2, R24.reuse, R5 ;  /* 0x0000000518027220 */ /* 0x040fe20000400000 */
[C---:B------:R-:W-:Y:S01]  /*7970*/  FMUL R7, R24.reuse, R7 ;  /* 0x0000000718077220 */ /* 0x040fe20000400000 */
[C---:B------:R-:W-:Y:S01]  /*7980*/  FFMA R0, R27.reuse, R3, R0 ;  /* 0x000000031b007223 */ /* 0x040fe20000000000 */
[C---:B------:R-:W-:Y:S01]  /*7990*/  FMUL R3, R24.reuse, R6 ;  /* 0x0000000618037220 */ /* 0x040fe20000400000 */
[C---:B------:R-:W-:Y:S01]  /*79a0*/  FFMA R2, R27.reuse, R4, R2 ;  /* 0x000000041b027223 */ /* 0x040fe20000000002 */
[C---:B------:R-:W-:Y:S01]  /*79b0*/  FMUL R4, R24.reuse, R8 ;  /* 0x0000000818047220 */ /* 0x040fe20000400000 */
[C---:B------:R-:W-:Y:S01]  /*79c0*/  FMUL R8, R24.reuse, R12 ;  /* 0x0000000c18087220 */ /* 0x040fe20000400000 */
[----:B------:R-:W-:Y:S01]  /*79d0*/  FMUL R12, R24, R16 ;  /* 0x00000010180c7220 */ /* 0x000fe20000400000 */
[C---:B------:R-:W-:Y:S01]  /*79e0*/  FFMA R3, R27.reuse, R20, R3 ;  /* 0x000000141b037223 */ /* 0x040fe20000000003 */
[----:B------:R-:W-:Y:S01]  /*79f0*/  F2FP.F16.F32.PACK_AB R32, R2, R0 ;  /* 0x000000000220723e */ /* 0x000fe200000000ff */
[--C-:B------:R-:W-:Y:S02]  /*7a00*/  HADD2.F32 R16, -RZ, R30.reuse.H0_H0 ;  /* 0x2000001eff107230 */ /* 0x100fe40000004100 */
[C---:B------:R-:W-:Y:S01]  /*7a10*/  FMUL R5, R24.reuse, R9 ;  /* 0x0000000918057220 */ /* 0x040fe20000400000 */
[----:B------:R-:W-:Y:S02]  /*7a20*/  HADD2.F32 R0, -RZ, R30.H1_H1 ;  /* 0x3000001eff007230 */ /* 0x000fe40000004100 */
[C---:B------:R-:W-:Y:S01]  /*7a30*/  FFMA R7, R27.reuse, R21, R7 ;  /* 0x000000151b077223 */ /* 0x040fe20000000007 */
[--C-:B------:R-:W-:Y:S02]  /*7a40*/  HADD2.F32 R2, -RZ, R31.reuse.H0_H0 ;  /* 0x2000001fff027230 */ /* 0x100fe40000004100 */
[C---:B------:R-:W-:Y:S01]  /*7a50*/  FMUL R6, R24.reuse, R10 ;  /* 0x0000000a18067220 */ /* 0x040fe20000400000 */
[C---:B------:R-:W-:Y:S01]  /*7a60*/  FFMA R4, R27.reuse, R16, R4 ;  /* 0x000000101b047223 */ /* 0x040fe20000000004 */
[----:B------:R-:W-:Y:S01]  /*7a70*/  FFMA R5, R27, R0, R5 ;  /* 0x000000001b057223 */ /* 0x000fe20000000005 */
[----:B------:R-:W-:Y:S01]  /*7a80*/  F2FP.F16.F32.PACK_AB R33, R7, R3 ;  /* 0x000000030721723e */ /* 0x000fe200000000ff */
[----:B------:R-:W-:Y:S02]  /*7a90*/  HADD2.F32 R16, -RZ, R31.H1_H1 ;  /* 0x3000001fff107230 */ /* 0x000fe40000004100 */
        /* <DEDUP_REMOVED lines=9> */
[C---:B------:R-:W-:Y:S01]  /*7b30*/  FFMA R8, R27.reuse, R0, R8 ;  /* 0x000000001b087223 */ /* 0x040fe20000000008 */
[C---:B------:R-:W-:Y:S01]  /*7b40*/  FFMA R9, R27.reuse, R2, R9 ;  /* 0x000000021b097223 */ /* 0x040fe20000000009 */
[----:B------:R-:W-:Y:S02]  /*7b50*/  HADD2.F32 R0, -RZ, R37.H1_H1 ;  /* 0x30000025ff007230 */ /* 0x000fe40000004100 */
[----:B------:R-:W-:Y:S01]  /*7b60*/  FFMA R10, R27, R3, R10 ;  /* 0x000000031b0a7223 */ /* 0x000fe2000000000a */
[----:B------:R-:W-:Y:S01]  /*7b70*/  F2FP.F16.F32.PACK_AB R35, R11, R6 ;  /* 0x000000060b23723e */ /* 0x000fe200000000ff */
[C---:B------:R-:W-:Y:S01]  /*7b80*/  FMUL R15, R24.reuse, R15 ;  /* 0x0000000f180f7220 */ /* 0x040fe20000400000 */
[--C-:B------:R-:W-:Y:S02]  /*7b90*/  HADD2.F32 R2, -RZ, R38.reuse.H0_H0 ;  /* 0x20000026ff027230 */ /* 0x100fe40000004100 */
[C---:B------:R-:W-:Y:S01]  /*7ba0*/  FMUL R13, R24.reuse, R17 ;  /* 0x00000011180d7220 */ /* 0x040fe20000400000 */
[----:B------:R-:W-:Y:S01]  /*7bb0*/  HADD2.F32 R3, -RZ, R38.H1_H1 ;  /* 0x30000026ff037230 */ /* 0x000fe20000004100 */
[----:B------:R1:W-:Y:S01]  /*7bc0*/  STSM.16.M88.4 [R60+0x2200], R32 ;  /* 0x002200203c007844 */ /* 0x0003e20000000200 */
[----:B------:R-:W-:Y:S01]  /*7bd0*/  F2FP.F16.F32.PACK_AB R8, R9, R8 ;  /* 0x000000080908723e */ /* 0x000fe200000000ff */
[--C-:B------:R-:W-:Y:S02]  /*7be0*/  HADD2.F32 R4, -RZ, R39.reuse.H0_H0 ;  /* 0x20000027ff047230 */ /* 0x100fe40000004100 */
[C---:B------:R-:W-:Y:S01]  /*7bf0*/  FMUL R14, R24.reuse, R18 ;  /* 0x00000012180e7220 */ /* 0x040fe20000400000 */
[----:B------:R-:W-:Y:S02]  /*7c00*/  HADD2.F32 R5, -RZ, R39.H1_H1 ;  /* 0x30000027ff057230 */ /* 0x000fe40000004100 */
[C---:B------:R-:W-:Y:S01]  /*7c10*/  FFMA R15, R27.reuse, R0, R15 ;  /* 0x000000001b0f7223 */ /* 0x040fe2000000000f */
[----:B------:R-:W-:Y:S01]  /*7c20*/  MOV R0, UR45 ;  /* 0x0000002d00007c02 */ /* 0x000fe20008000f00 */
        /* <DEDUP_REMOVED lines=18> */
[----:B---3--:R-:W3:Y:S01]  /*7d50*/  FENCE.VIEW.ASYNC.S ;  /* 0x00000000000073c6 */ /* 0x008ee20000000000 */
[----:B------:R-:W-:Y:S01]  /*7d60*/  @P6 PRMT R0, R65, 0x654, R0 ;  /* 0x0000065441006816 */ /* 0x000fe20000000000 */
[----:B---3--:R-:W-:Y:S06]  /*7d70*/  BAR.SYNC.DEFER_BLOCKING 0x1, 0x80 ;  /* 0x0042000000007b1d */ /* 0x008fec0000010000 */
[----:B------:R-:W-:Y:S05]  /*7d80*/  @P0 BRA `(.L_x_128) ;  /* 0x0000000000280947 */ /* 0x000fea0003800000 */
[----:B------:R-:W3:Y:S01]  /*7d90*/  LDCU.64 UR6, c[0x0][0x348] ;  /* 0x00006900ff0677ac */ /* 0x000ee20008000a00 */
[----:B------:R-:W-:Y:S02]  /*7da0*/  UIADD3 UR9, UPT, UPT, UR49, 0x40, URZ ;  /* 0x0000004031097890 */ /* 0x000fe4000fffe0ff */
[----:B------:R-:W-:Y:S01]  /*7db0*/  UIADD3 UR8, UPT, UPT, UR44, 0x2200, URZ ;  /* 0x000022002c087890 */ /* 0x000fe2000fffe0ff */
[----:B------:R-:W-:Y:S01]  /*7dc0*/  UMOV UR10, UR50 ;  /* 0x00000032000a7c82 */ /* 0x000fe20008000000 */
[----:B------:R-:W-:Y:S01]  /*7dd0*/  UMOV UR11, UR36 ;  /* 0x00000024000b7c82 */ /* 0x000fe20008000000 */
[----:B---3--:R-:W-:Y:S04]  /*7de0*/  UIADD3 UR4, UP0, UPT, UR6, 0x680, URZ ;  /* 0x0000068006047890 */ /* 0x008fe8000ff1e0ff */
[----:B------:R-:W-:Y:S09]  /*7df0*/  UIADD3.X UR5, UPT, UPT, URZ, UR7, URZ, UP0, !UPT ;  /* 0x00000007ff057290 */ /* 0x000ff200087fe4ff */
[----:B------:R3:W-:Y:S01]  /*7e00*/  UTMASTG.3D [UR8], [UR4] ;  /* 0x00000008040073b5 */ /* 0x0007e20008010000 */
[----:B------:R0:W-:Y:S01]  /*7e10*/  UTMACMDFLUSH ;  /* 0x00000000000079b7 */ /* 0x0001e20000000000 */
[----:B---3--:R-:W-:Y:S04]  /*7e20*/  DEPBAR.LE SB0, 0x1 ;  /* 0x000080400000791a */ /* 0x008fe80000000000 */
.L_x_128:
[----:B------:R-:W-:Y:S05]  /*7e30*/  BSYNC.RECONVERGENT B0 ;  /* 0x0000000000007941 */ /* 0x000fea0003800200 */
.L_x_127:
        /* <DEDUP_REMOVED lines=8> */
[----:B---3--:R-:W-:Y:S06]  /*7ec0*/  @!P6 BRA `(.L_x_130) ;  /* 0x000000000040e947 */ /* 0x008fec0003800000 */
        /* <DEDUP_REMOVED lines=8> */
[----:B------:R-:W3:Y:S02]  /*7f50*/  SYNCS.PHASECHK.TRANS64.TRYWAIT P0, [R3+URZ+0x80], R0 ;  /* 0x00008000030075a7 */ /* 0x000ee400080011ff */
[----:B---3--:R-:W-:Y:S05]  /*7f60*/  @!P0 BRA `(.L_x_133) ;  /* 0x0000001400ec8947 */ /* 0x008fea0003800000 */
.L_x_132:
[----:B------:R-:W-:Y:S05]  /*7f70*/  BSYNC B0 ;  /* 0x0000000000007941 */ /* 0x000fea0003800000 */
.L_x_131:
[----:B------:R-:W-:Y:S11]  /*7f80*/  ISETP.NE.AND P0, PT, R64, RZ, PT ;  /* 0x000000ff4000720c */ /* 0x000ff60003f05270 */
[----:B------:R-:W-:Y:S02]  /*7f90*/  @!UPT UIADD3 URZ, UPT, UPT, URZ, URZ, URZ ;  /* 0x000000fffffff290 */ /* 0x000fe4000fffe0ff */
[----:B------:R-:W-:Y:S05]  /*7fa0*/  @P0 WARPSYNC.ALL ;  /* 0x0000000000000948 */ /* 0x000fea0003800000 */
[----:B------:R4:W1:Y:S04]  /*7fb0*/  @P0 LDSM.16.M88.4 R28, [R61+UR44+0x200] ;  /* 0x0002002c3d1c083b */ /* 0x0008680008000200 */
[----:B------:R4:W1:Y:S02]  /*7fc0*/  @P0 LDSM.16.M88.4 R36, [R2+0x200] ;  /* 0x000200000224083b */ /* 0x0008640000000200 */
.L_x_130:
[----:B------:R-:W-:Y:S05]  /*7fd0*/  BSYNC B1 ;  /* 0x0000000000017941 */ /* 0x000fea0003800000 */
.L_x_129:
[----:B---3--:R-:W-:Y:S05]  /*7fe0*/  VIADD R0, R25, 0x60 ;  /* 0x0000006019007836 */ /* 0x008fea0000000000 */
[----:B------:R-:W-:Y:S04]  /*7ff0*/  SHF.R.U32.HI R0, RZ, 0x15, R0 ;  /* 0x00000015ff007819 */ /* 0x000fe80000011600 */
[----:B------:R-:W-:Y:S11]  /*8000*/  LOP3.LUT P0, RZ, R0, 0x3, R46, 0x48, !PT ;  /* 0x0000000300ff7812 */ /* 0x000ff6000780482e */
[----:B------:R-:W-:Y:S02]  /*8010*/  @!UPT UIADD3 URZ, UPT, UPT, URZ, URZ, URZ ;  /* 0x000000fffffff290 */ /* 0x000fe4000fffe0ff */
[----:B------:R-:W-:Y:S05]  /*8020*/  @!P0 BRA `(.L_x_134) ;  /* 0x0000000000408947 */ /* 0x000fea0003800000 */
[----:B------:R-:W3:Y:S01]  /*8030*/  LDCU.64 UR8, c[0x4][0x70] ;  /* 0x01000e00ff0877ac */ /* 0x000ee20008000a00 */
[----:B------:R-:W-:Y:S01]  /*8040*/  MOV R3, 0x0 ;  /* 0x0000000000037802 */ /* 0x000fe20000000f00 */
[----:B------:R-:W-:Y:S02]  /*8050*/  HFMA2 R12, -RZ, RZ, 0, 5.9604644775390625e-08 ;  /* 0x00000001ff0c7431 */ /* 0x000fe400000001ff */
[----:B-1----:R-:W-:Y:S02]  /*8060*/  IMAD.MOV.U32 R8, RZ, RZ, 0x192 ;  /* 0x00000192ff087424 */ /* 0x002fe400078e00ff */
[----:B------:R-:W-:Y:S01]  /*8070*/  IMAD.MOV.U32 R13, RZ, RZ, RZ ;  /* 0x000000ffff0d7224 */ /* 0x000fe200078e00ff */
[----:B------:R-:W1:Y:S01]  /*8080*/  LDCU.64 UR6, c[0x4][0x78] ;  /* 0x01000f00ff0677ac */ /* 0x000e620008000a00 */
[----:B----4-:R-:W4:Y:S01]  /*8090*/  LDC.64 R2, c[0x4][R3] ;  /* 0x0100000003027b82 */ /* 0x010f220000000a00 */
        /* <DEDUP_REMOVED lines=9> */
.L_x_134:
[----:B------:R-:W-:Y:S01]  /*8130*/  ISETP.NE.AND P0, PT, R57, RZ, PT ;  /* 0x000000ff3900720c */ /* 0x000fe20003f05270 */
[----:B------:R-:W-:Y:S05]  /*8140*/  WARPSYNC.ALL ;  /* 0x0000000000007948 */ /* 0x000fea0003800000 */
[----:B------:R-:W-:Y:S01]  /*8150*/  R2UR UR4, R25 ;  /* 0x00000000190472ca */ /* 0x000fe200000e0000 */
[----:B------:R-:W3:Y:S01]  /*8160*/  S2UR UR5, SR_CgaCtaId ;  /* 0x00000000000579c3 */ /* 0x000ee20000008800 */
[--C-:B-1----:R-:W-:Y:S01]  /*8170*/  HADD2.F32 R0, -RZ, R28.reuse.H0_H0 ;  /* 0x2000001cff007230 */ /* 0x102fe20000004100 */
[----:B------:R-:W-:Y:S01]  /*8180*/  BSSY.RECONVERGENT B0, `(.L_x_135) ;  /* 0x0000052000007945 */ /* 0x000fe20003800200 */
[----:B----4-:R-:W-:Y:S02]  /*8190*/  HADD2.F32 R2, -RZ, R28.H1_H1 ;  /* 0x3000001cff027230 */ /* 0x010fe40000004100 */
[--C-:B------:R-:W-:Y:S02]  /*81a0*/  HADD2.F32 R3, -RZ, R29.reuse.H0_H0 ;  /* 0x2000001dff037230 */ /* 0x100fe40000004100 */
[----:B------:R-:W-:Y:S02]  /*81b0*/  HADD2.F32 R20, -RZ, R29.H1_H1 ;  /* 0x3000001dff147230 */ /* 0x000fe40000004100 */
[--C-:B------:R-:W-:Y:S02]  /*81c0*/  HADD2.F32 R21, -RZ, R30.reuse.H0_H0 ;  /* 0x2000001eff157230 */ /* 0x100fe40000004100 */
[----:B------:R-:W-:Y:S01]  /*81d0*/  HADD2.F32 R25, -RZ, R30.H1_H1 ;  /* 0x3000001eff197230 */ /* 0x000fe20000004100 */
[----:B------:R-:W1:Y:S01]  /*81e0*/  LDTM.16dp256bit.x4 R4, tmem[UR4+0x60] ;  /* 0x00006004000479ee */ /* 0x000e620008120000 */
[----:B------:R-:W-:Y:S01]  /*81f0*/  R2UR UR4, R26 ;  /* 0x000000001a0472ca */ /* 0x000fe200000e0000 */
[----:B------:R-:W-:Y:S01]  /*8200*/  NOP ;  /* 0x0000000000007918 */ /* 0x000fe20000000000 */
[--C-:B------:R-:W-:Y:S02]  /*8210*/  HADD2.F32 R26, -RZ, R31.reuse.H0_H0 ;  /* 0x2000001fff1a7230 */ /* 0x100fe40000004100 */
[----:B------:R-:W-:Y:S02]  /*8220*/  HADD2.F32 R28, -RZ, R31.H1_H1 ;  /* 0x3000001fff1c7230 */ /* 0x000fe40000004100 */
[--C-:B------:R-:W-:Y:S02]  /*8230*/  HADD2.F32 R29, -RZ, R36.reuse.H0_H0 ;  /* 0x20000024ff1d7230 */ /* 0x100fe40000004100 */
[----:B------:R-:W-:Y:S02]  /*8240*/  HADD2.F32 R30, -RZ, R36.H1_H1 ;  /* 0x30000024ff1e7230 */ /* 0x000fe40000004100 */
[--C-:B------:R-:W-:Y:S02]  /*8250*/  HADD2.F32 R31, -RZ, R37.reuse.H0_H0 ;  /* 0x20000025ff1f7230 */ /* 0x100fe40000004100 */
[----:B------:R-:W-:Y:S01]  /*8260*/  HADD2.F32 R32, -RZ, R37.H1_H1 ;  /* 0x30000025ff207230 */ /* 0x000fe20000004100 */
[----:B------:R-:W-:Y:S01]  /*8270*/  UIADD3 UR4, UPT, UPT, UR4, 0x110, URZ ;  /* 0x0000011004047890 */ /* 0x000fe2000fffe0ff */
[--C-:B------:R-:W-:Y:S02]  /*8280*/  HADD2.F32 R33, -RZ, R38.reuse.H0_H0 ;  /* 0x20000026ff217230 */ /* 0x100fe40000004100 */
[----:B------:R-:W-:Y:S02]  /*8290*/  HADD2.F32 R34, -RZ, R38.H1_H1 ;  /* 0x30000026ff227230 */ /* 0x000fe40000004100 */
[--C-:B------:R-:W-:Y:S02]  /*82a0*/  HADD2.F32 R35, -RZ, R39.reuse.H0_H0 ;  /* 0x20000027ff237230 */ /* 0x100fe40000004100 */
[----:B------:R-:W-:Y:S02]  /*82b0*/  HADD2.F32 R36, -RZ, R39.H1_H1 ;  /* 0x30000027ff247230 */ /* 0x000fe40000004100 */
[C---:B-1----:R-:W-:Y:S01]  /*82c0*/  FMUL R4, R24.reuse, R4 ;  /* 0x0000000418047220 */ /* 0x042fe20000400000 */
[----:B---3--:R-:W-:Y:S01]  /*82d0*/  UPRMT UR4, UR5, 0x654, UR4 ;  /* 0x0000065405047896 */ /* 0x008fe20008000004 */
[C---:B------:R-:W-:Y:S01]  /*82e0*/  FMUL R5, R24.reuse, R5 ;  /* 0x0000000518057220 */ /* 0x040fe20000400000 */
[C---:B------:R-:W-:Y:S01]  /*82f0*/  FMUL R6, R24.reuse, R6 ;  /* 0x0000000618067220 */ /* 0x040fe20000400000 */
[C---:B------:R-:W-:Y:S01]  /*8300*/  FFMA R4, R27.reuse, R0, R4 ;  /* 0x000000001b047223 */ /* 0x040fe20000000004 */
[C---:B------:R-:W-:Y:S01]  /*8310*/  FMUL R7, R24.reuse, R7 ;  /* 0x0000000718077220 */ /* 0x040fe20000400000 */
[C---:B------:R-:W-:Y:S01]  /*8320*/  FFMA R5, R27.reuse, R2, R5 ;  /* 0x000000021b057223 */ /* 0x040fe20000000005 */
[C---:B------:R-:W-:Y:S01]  /*8330*/  FFMA R6, R27.reuse, R3, R6 ;  /* 0x000000031b067223 */ /* 0x040fe20000000006 */
[C---:B------:R-:W-:Y:S01]  /*8340*/  FMUL R8, R24.reuse, R8 ;  /* 0x0000000818087220 */ /* 0x040fe20000400000 */
[----:B------:R-:W-:Y:S01]  /*8350*/  FFMA R7, R27, R20, R7 ;  /* 0x000000141b077223 */ /* 0x000fe20000000007 */
[----:B------:R-:W-:Y:S01]  /*8360*/  SYNCS.ARRIVE.TRANS64.RED.A1T0 RZ, [UR4], RZ ;  /* 0x000000ffffff79a7 */ /* 0x000fe20008100404 */
[----:B------:R-:W-:Y:S01]  /*8370*/  F2FP.F16.F32.PACK_AB R4, R5, R4 ;  /* 0x000000040504723e */ /* 0x000fe200000000ff */
[----:B------:R-:W-:Y:S01]  /*8380*/  FFMA R8, R27, R21, R8 ;  /* 0x000000151b087223 */ /* 0x000fe20000000008 */
[C---:B------:R-:W-:Y:S01]  /*8390*/  FMUL R9, R24.reuse, R9 ;  /* 0x0000000918097220 */ /* 0x040fe20000400000 */
[----:B------:R-:W-:Y:S01]  /*83a0*/  F2FP.F16.F32.PACK_AB R5, R7, R6 ;  /* 0x000000060705723e */ /* 0x000fe200000000ff */
[C---:B------:R-:W-:Y:S01]  /*83b0*/  FMUL R0, R24.reuse, R10 ;  /* 0x0000000a18007220 */ /* 0x040fe20000400000 */
[C---:B------:R-:W-:Y:S01]  /*83c0*/  FMUL R2, R24.reuse, R11 ;  /* 0x0000000b18027220 */ /* 0x040fe20000400000 */
[C---:B------:R-:W-:Y:S01]  /*83d0*/  FMUL R3, R24.reuse, R12 ;  /* 0x0000000c18037220 */ /* 0x040fe20000400000 */
[C---:B------:R-:W-:Y:S01]  /*83e0*/  FFMA R9, R27.reuse, R25, R9 ;  /* 0x000000191b097223 */ /* 0x040fe20000000009 */
[C---:B------:R-:W-:Y:S01]  /*83f0*/  FMUL R10, R24.reuse, R13 ;  /* 0x0000000d180a7220 */ /* 0x040fe20000400000 */
[C---:B------:R-:W-:Y:S01]  /*8400*/  FFMA R0, R27.reuse, R26, R0 ;  /* 0x0000001a1b007223 */ /* 0x040fe20000000000 */
[C---:B------:R-:W-:Y:S01]  /*8410*/  FMUL R11, R24.reuse, R14 ;  /* 0x0000000e180b7220 */ /* 0x040fe20000400000 */
[C---:B------:R-:W-:Y:S01]  /*8420*/  FFMA R2, R27.reuse, R28, R2 ;  /* 0x0000001c1b027223 */ /* 0x040fe20000000002 */
[C---:B------:R-:W-:Y:S01]  /*8430*/  FMUL R15, R24.reuse, R15 ;  /* 0x0000000f180f7220 */ /* 0x040fe20000400000 */
[C---:B------:R-:W-:Y:S01]  /*8440*/  FMUL R12, R24.reuse, R16 ;  /* 0x00000010180c7220 */ /* 0x040fe20000400000 */
[C---:B------:R-:W-:Y:S01]  /*8450*/  FFMA R3, R27.reuse, R29, R3 ;  /* 0x0000001d1b037223 */ /* 0x040fe20000000003 */
[C---:B------:R-:W-:Y:S01]  /*8460*/  FMUL R13, R24.reuse, R17 ;  /* 0x00000011180d7220 */ /* 0x040fe20000400000 */
[C---:B------:R-:W-:Y:S01]  /*8470*/  FFMA R10, R27.reuse, R30, R10 ;  /* 0x0000001e1b0a7223 */ /* 0x040fe2000000000a */
[C---:B------:R-:W-:Y:S01]  /*8480*/  FMUL R14, R24.reuse, R18 ;  /* 0x00000012180e7220 */ /* 0x040fe20000400000 */
[C---:B------:R-:W-:Y:S01]  /*8490*/  FFMA R11, R27.reuse, R31, R11 ;  /* 0x0000001f1b0b7223 */ /* 0x040fe2000000000b */
        /* <DEDUP_REMOVED lines=32> */
.L_x_136:
[----:B------:R-:W-:Y:S05]  /*86a0*/  BSYNC.RECONVERGENT B0 ;  /* 0x0000000000007941 */ /* 0x000fea0003800200 */
.L_x_135:
[----:B------:R-:W-:Y:S01]  /*86b0*/  BAR.SYNC.DEFER_BLOCKING 0x1, 0x80 ;  /* 0x0042000000007b1d */ /* 0x000fe20000010000 */
[----:B------:R-:W-:Y:S01]  /*86c0*/  UISETP.NE.AND UP0, UPT, UR47, -0x4, UPT ;  /* 0xfffffffc2f00788c */ /* 0x000fe2000bf05270 */
[----:B------:R-:W-:Y:S08]  /*86d0*/  IADD3 R22, PT, PT, R22, 0x1, RZ ;  /* 0x0000000116167810 */ /* 0x000ff00007ffe0ff */
[----:B------:R-:W-:Y:S05]  /*86e0*/  BRA.U !UP0, `(.L_x_137) ;  /* 0x0000000108247547 */ /* 0x000fea000b800000 */
[----:B------:R-:W-:Y:S01]  /*86f0*/  ISETP.NE.AND P0, PT, R58, RZ, PT ;  /* 0x000000ff3a00720c */ /* 0x000fe20003f05270 */
[----:B------:R-:W-:Y:S01]  /*8700*/  IMAD.U32 R0, RZ, RZ, UR46 ;  /* 0x0000002eff007e24 */ /* 0x000fe2000f8e00ff */
[----:B------:R-:W-:Y:S04]  /*8710*/  UIADD3 UR4, UPT, UPT, UR46, 0x1, URZ ;  /* 0x000000012e047890 */ /* 0x000fe8000fffe0ff */
[----:B------:R-:W-:Y:S04]  /*8720*/  UISETP.NE.AND UP0, UPT, UR4, 0x4, UPT ;  /* 0x000000040400788c */ /* 0x000fe8000bf05270 */
[----:B------:R-:W-:Y:S03]  /*8730*/  USEL UR46, UR4, URZ, UP0 ;  /* 0x000000ff042e7287 */ /* 0x000fe60008000000 */
[----:B------:R-:W-:Y:S05]  /*8740*/  @P0 LEA R0, R0, UR44, 0x3 ;  /* 0x0000002c00000c11 */ /* 0x000fea000f8e18ff */
[----:B------:R-:W-:Y:S05]  /*8750*/  @P0 VIADD R0, R0, 0xa0 ;  /* 0x000000a000000836 */ /* 0x000fea0000000000 */
[----:B------:R-:W-:Y:S04]  /*8760*/  @P0 PRMT R0, R65, 0x654, R0 ;  /* 0x0000065441000816 */ /* 0x000fe80000000000 */
[----:B------:R3:W-:Y:S03]  /*8770*/  @P0 SYNCS.ARRIVE.TRANS64.RED.A1T0 RZ, [R0+URZ], RZ ;  /* 0x000000ff00ff09a7 */ /* 0x0007e600081004ff */
.L_x_137:
[----:B------:R-:W-:Y:S01]  /*8780*/  R2UR UR5, R47 ;  /* 0x000000002f0572ca */ /* 0x000fe200000e0000 */
[----:B------:R-:W-:Y:S01]  /*8790*/  UISETP.NE.AND UP0, UPT, UR61, URZ, UPT ;  /* 0x000000ff3d00728c */ /* 0x000fe2000bf05270 */
[----:B------:R-:W-:Y:S01]  /*87a0*/  R2UR UR4, R48 ;  /* 0x00000000300472ca */ /* 0x000fe200000e0000 */
[----:B------:R-:W-:Y:S01]  /*87b0*/  UIADD3 UR47, UPT, UPT, UR47, 0x4, URZ ;  /* 0x000000042f2f7890 */ /* 0x000fe2000fffe0ff */
[----:B------:R-:W-:Y:S01]  /*87c0*/  ISETP.NE.AND P0, PT, R52, 0x2, PT ;  /* 0x000000023400780c */ /* 0x000fe20003f05270 */
[----:B------:R-:W-:Y:S01]  /*87d0*/  UMOV UR36, UR60 ;  /* 0x0000003c00247c82 */ /* 0x000fe20008000000 */
[----:B------:R-:W-:Y:S02]  /*87e0*/  ISETP.NE.AND P1, PT, R22, 0x4, PT ;  /* 0x000000041600780c */ /* 0x000fe40003f25270 */
[----:B------:R-:W-:Y:S02]  /*87f0*/  SEL R2, RZ, 0x1, P0 ;  /* 0x00000001ff027807 */ /* 0x000fe40000000000 */
[----:B---3--:R-:W-:Y:S02]  /*8800*/  SEL R0, RZ, 0x1, P1 ;  /* 0x00000001ff007807 */ /* 0x008fe40000800000 */
[----:B------:R-:W-:Y:S01]  /*8810*/  LOP3.LUT R53, R53, R2, RZ, 0x3c, !PT ;  /* 0x0000000235357212 */ /* 0x000fe200078e3cff */
[----:B------:R-:W-:Y:S01]  /*8820*/  UIADD3 UR20, UPT, UPT, UR37, UR5, URZ ;  /* 0x0000000525147290 */ /* 0x000fe2000fffe0ff */
[----:B------:R-:W-:Y:S01]  /*8830*/  LOP3.LUT R54, R54, R0, RZ, 0x3c, !PT ;  /* 0x0000000036367212 */ /* 0x000fe200078e3cff */
[----:B------:R-:W-:Y:S01]  /*8840*/  UIADD3 UR16, UPT, UPT, UR38, UR4, URZ ;  /* 0x0000000426107290 */ /* 0x000fe2000fffe0ff */
[----:B------:R-:W-:Y:S02]  /*8850*/  SEL R52, R52, RZ, P0 ;  /* 0x000000ff34347207 */ /* 0x000fe40000000000 */
[----:B------:R-:W-:Y:S01]  /*8860*/  SEL R22, R22, RZ, P1 ;  /* 0x000000ff16167207 */ /* 0x000fe20000800000 */
[----:B------:R-:W-:Y:S08]  /*8870*/  BRA.U UP0, `(.L_x_138) ;  /* 0xffffffcd00b07547 */ /* 0x000ff0000b83ffff */
[----:B------:R-:W-:-:S13]  /*8880*/  R2UR UR4, R49 ;  /* 0x00000000310472ca */ /* 0x000fda00000e0000 */
[----:B------:R-:W-:-:S09]  /*8890*/  UISETP.NE.AND UP0, UPT, UR4, URZ, UPT ;  /* 0x000000ff0400728c */ /* 0x000fd2000bf05270 */
[----:B------:R-:W-:Y:S05]  /*88a0*/  BRA.U !UP0, `(.L_x_139) ;  /* 0x0000000108487547 */ /* 0x000fea000b800000 */
[----:B------:R-:W3:Y:S02]  /*88b0*/  LDCU.64 UR4, c[0x0][0x890] ;  /* 0x00011200ff0477ac */ /* 0x000ee40008000a00 */
[----:B---3--:R-:W-:-:S04]  /*88c0*/  UISETP.NE.U32.AND UP0, UPT, UR4, URZ, UPT ;  /* 0x000000ff0400728c */ /* 0x008fc8000bf05070 */
[----:B------:R-:W-:-:S09]  /*88d0*/  UISETP.NE.AND.EX UP0, UPT, UR5, URZ, UPT, UP0 ;  /* 0x000000ff0500728c */ /* 0x000fd2000bf05300 */
[----:B------:R-:W-:Y:S05]  /*88e0*/  BRA.U UP0, `(.L_x_140) ;  /* 0x00000001000c7547 */ /* 0x000fea000b800000 */
[----:B------:R-:W-:-:S13]  /*88f0*/  FSETP.NEU.AND P0, PT, R27, RZ, PT ;  /* 0x000000ff1b00720b */ /* 0x000fda0003f0d000 */
[----:B------:R-:W-:Y:S05]  /*8900*/  @!P0 EXIT ;  /* 0x000000000000894d */ /* 0x000fea0003800000 */
[----:B------:R-:W-:Y:S05]  /*8910*/  BRA `(.L_x_139) ;  /* 0x00000000002c7947 */ /* 0x000fea0003800000 */
.L_x_140:
[----:B------:R-:W-:Y:S01]  /*8920*/  ISETP.NE.AND P0, PT, R51, RZ, PT ;  /* 0x000000ff3300720c */ /* 0x000fe20003f05270 */
[----:B------:R-:W-:-:S12]  /*8930*/  BSSY.RECONVERGENT B0, `(.L_x_139) ;  /* 0x0000009000007945 */ /* 0x000fd80003800200 */
[----:B------:R-:W-:Y:S05]  /*8940*/  @P0 BRA `(.L_x_141) ;  /* 0x0000000000140947 */ /* 0x000fea0003800000 */
[----:B------:R-:W3:Y:S02]  /*8950*/  LDCU.64 UR4, c[0x0][0x888] ;  /* 0x00011100ff0477ac */ /* 0x000ee40008000a00 */
[----:B---3--:R-:W-:-:S04]  /*8960*/  ISETP.NE.U32.AND P0, PT, RZ, UR4, PT ;  /* 0x00000004ff007c0c */ /* 0x008fc8000bf05070 */
[----:B------:R-:W-:-:S13]  /*8970*/  ISETP.NE.AND.EX P0, PT, RZ, UR5, PT, P0 ;  /* 0x00000005ff007c0c */ /* 0x000fda000bf05300 */
[----:B------:R-:W-:Y:S05]  /*8980*/  @!P0 EXIT ;  /* 0x000000000000894d */ /* 0x000fea0003800000 */
[----:B------:R-:W-:Y:S05]  /*8990*/  BRA `(.L_x_142) ;  /* 0x0000000000087947 */ /* 0x000fea0003800000 */
.L_x_141:
[----:B------:R-:W-:-:S13]  /*89a0*/  FSETP.NEU.AND P0, PT, R27, RZ, PT ;  /* 0x000000ff1b00720b */ /* 0x000fda0003f0d000 */
[----:B------:R-:W-:Y:S05]  /*89b0*/  @!P0 EXIT ;  /* 0x000000000000894d */ /* 0x000fea0003800000 */
.L_x_142:
[----:B------:R-:W-:Y:S05]  /*89c0*/  BSYNC.RECONVERGENT B0 ;  /* 0x0000000000007941 */ /* 0x000fea0003800200 */
.L_x_139:
[----:B------:R-:W3:Y:S01]  /*89d0*/  S2UR UR5, SR_CgaCtaId ;  /* 0x00000000000579c3 */ /* 0x000ee20000008800 */
[----:B------:R-:W-:Y:S01]  /*89e0*/  ULEA UR4, UR46, UR44, 0x3 ;  /* 0x0000002c2e047291 */ /* 0x000fe2000f8e18ff */
[----:B------:R-:W-:-:S04]  /*89f0*/  DEPBAR.LE SB0, 0x0 ;  /* 0x000080000000791a */ /* 0x000fc80000000000 */
[----:B------:R-:W-:-:S04]  /*8a00*/  UIADD3 UR4, UPT, UPT, UR4, 0xa0, URZ ;  /* 0x000000a004047890 */ /* 0x000fc8000fffe0ff */
[----:B---3--:R-:W-:-:S09]  /*8a10*/  UPRMT UR4, UR5, 0x654, UR4 ;  /* 0x0000065405047896 */ /* 0x008fd20008000004 */
[----:B------:R-:W-:Y:S01]  /*8a20*/  SYNCS.ARRIVE.TRANS64.RED.A1T0 RZ, [UR4], RZ ;  /* 0x000000ffffff79a7 */ /* 0x000fe20008100404 */
[----:B------:R-:W-:Y:S05]  /*8a30*/  EXIT ;  /* 0x000000000000794d */ /* 0x000fea0003800000 */
.L_x_25:
[----:B-1----:R1:W3:Y:S02]  /*8a40*/  SYNCS.PHASECHK.TRANS64.TRYWAIT P0, [R0+URZ+0x140], R2 ;  /* 0x00014002000075a7 */ /* 0x0022e400080011ff */
[----:B---3--:R-:W-:Y:S05]  /*8a50*/  @!P0 NANOSLEEP.SYNCS 0x989680 ;  /* 0x009896800000895d */ /* 0x008fea0003900000 */
[----:B------:R-:W3:Y:S02]  /*8a60*/  @!P0 SYNCS.PHASECHK.TRANS64 P0, [R0+URZ+0x140], R2 ;  /* 0x00014002000085a7 */ /* 0x000ee400080010ff */
[----:B---3--:R-:W-:Y:S05]  /*8a70*/  @!P0 BRA `(.L_x_25) ;  /* 0xfffffffc00f08947 */ /* 0x008fea000383ffff */
[----:B------:R-:W-:Y:S05]  /*8a80*/  BRA `(.L_x_143) ;  /* 0xffffff9000207947 */ /* 0x000fea000383ffff */
.L_x_28:
[----:B-1----:R-:W-:-:S07]  /*8a90*/  MOV R0, UR33 ;  /* 0x0000002100007c02 */ /* 0x002fce0008000f00 */
.L_x_144:
[----:B-1----:R1:W3:Y:S02]  /*8aa0*/  SYNCS.PHASECHK.TRANS64.TRYWAIT P0, [R0+URZ+0x40], R3 ;  /* 0x00004003000075a7 */ /* 0x0022e400080011ff */
[----:B---3--:R-:W-:Y:S05]  /*8ab0*/  @!P0 NANOSLEEP.SYNCS 0x989680 ;  /* 0x009896800000895d */ /* 0x008fea0003900000 */
[----:B------:R-:W3:Y:S02]  /*8ac0*/  @!P0 SYNCS.PHASECHK.TRANS64 P0, [R0+URZ+0x40], R3 ;  /* 0x00004003000085a7 */ /* 0x000ee400080010ff */
[----:B---3--:R-:W-:Y:S05]  /*8ad0*/  @!P0 BRA `(.L_x_144) ;  /* 0xfffffffc00f08947 */ /* 0x008fea000383ffff */
[----:B------:R-:W-:Y:S05]  /*8ae0*/  BRA `(.L_x_27) ;  /* 0xffffff9000647947 */ /* 0x000fea000383ffff */
.L_x_35:
[----:B-1----:R-:W-:-:S07]  /*8af0*/  MOV R0, UR17 ;  /* 0x0000001100007c02 */ /* 0x002fce0008000f00 */
.L_x_145:
[----:B-1----:R1:W3:Y:S02]  /*8b00*/  SYNCS.PHASECHK.TRANS64.TRYWAIT P0, [R0+URZ+0x40], R3 ;  /* 0x00004003000075a7 */ /* 0x0022e400080011ff */
[----:B---3--:R-:W-:Y:S05]  /*8b10*/  @!P0 NANOSLEEP.SYNCS 0x989680 ;  /* 0x009896800000895d */ /* 0x008fea0003900000 */
[----:B------:R-:W3:Y:S02]  /*8b20*/  @!P0 SYNCS.PHASECHK.TRANS64 P0, [R0+URZ+0x40], R3 ;  /* 0x00004003000085a7 */ /* 0x000ee400080010ff */
[----:B---3--:R-:W-:Y:S05]  /*8b30*/  @!P0 BRA `(.L_x_145) ;  /* 0xfffffffc00f08947 */ /* 0x008fea000383ffff */
[----:B------:R-:W-:Y:S05]  /*8b40*/  BRA `(.L_x_34) ;  /* 0xffffff94002c7947 */ /* 0x000fea000383ffff */
.L_x_40:
[----:B-1----:R1:W3:Y:S02]  /*8b50*/  SYNCS.PHASECHK.TRANS64.TRYWAIT P0, [R3+URZ+0xd0], R0 ;  /* 0x0000d000030075a7 */ /* 0x0022e400080011ff */
[----:B---3--:R-:W-:Y:S05]  /*8b60*/  @!P0 NANOSLEEP.SYNCS 0x989680 ;  /* 0x009896800000895d */ /* 0x008fea0003900000 */
[----:B------:R-:W3:Y:S02]  /*8b70*/  @!P0 SYNCS.PHASECHK.TRANS64 P0, [R3+URZ+0xd0], R0 ;  /* 0x0000d000030085a7 */ /* 0x000ee400080010ff */
[----:B---3--:R-:W-:Y:S05]  /*8b80*/  @!P0 BRA `(.L_x_40) ;  /* 0xfffffffc00f08947 */ /* 0x008fea000383ffff */
[----:B------:R-:W-:Y:S05]  /*8b90*/  BRA `(.L_x_146) ;  /* 0xffffff9400cc7947 */ /* 0x000fea000383ffff */
.L_x_44:
[----:B------:R-:W-:-:S07]  /*8ba0*/  MOV R0, UR4 ;  /* 0x0000000400007c02 */ /* 0x000fce0008000f00 */
.L_x_147:
[----:B-1----:R1:W3:Y:S02]  /*8bb0*/  SYNCS.PHASECHK.TRANS64.TRYWAIT P0, [R0+URZ], R2 ;  /* 0x00000002000075a7 */ /* 0x0022e400080011ff */
[----:B---3--:R-:W-:Y:S05]  /*8bc0*/  @!P0 NANOSLEEP.SYNCS 0x989680 ;  /* 0x009896800000895d */ /* 0x008fea0003900000 */
[----:B------:R-:W3:Y:S02]  /*8bd0*/  @!P0 SYNCS.PHASECHK.TRANS64 P0, [R0+URZ], R2 ;  /* 0x00000002000085a7 */ /* 0x000ee400080010ff */
[----:B---3--:R-:W-:Y:S05]  /*8be0*/  @!P0 BRA `(.L_x_147) ;  /* 0xfffffffc00f08947 */ /* 0x008fea000383ffff */
[----:B------:R-:W-:Y:S05]  /*8bf0*/  BRA `(.L_x_148) ;  /* 0xffffff9c00787947 */ /* 0x000fea000383ffff */
.L_x_45:
[----:B------:R-:W-:-:S07]  /*8c00*/  MOV R0, UR5 ;  /* 0x0000000500007c02 */ /* 0x000fce0008000f00 */
.L_x_149:
[----:B-1----:R1:W3:Y:S02]  /*8c10*/  SYNCS.PHASECHK.TRANS64.TRYWAIT P0, [R0+URZ], R3 ;  /* 0x00000003000075a7 */ /* 0x0022e400080011ff */
[----:B---3--:R-:W-:Y:S05]  /*8c20*/  @!P0 NANOSLEEP.SYNCS 0x989680 ;  /* 0x009896800000895d */ /* 0x008fea0003900000 */
[----:B------:R-:W3:Y:S02]  /*8c30*/  @!P0 SYNCS.PHASECHK.TRANS64 P0, [R0+URZ], R3 ;  /* 0x00000003000085a7 */ /* 0x000ee400080010ff */
[----:B---3--:R-:W-:Y:S05]  /*8c40*/  @!P0 BRA `(.L_x_149) ;  /* 0xfffffffc00f08947 */ /* 0x008fea000383ffff */
[----:B------:R-:W-:Y:S05]  /*8c50*/  BRA `(.L_x_150) ;  /* 0xffffff9c00847947 */ /* 0x000fea000383ffff */
.L_x_46:
[----:B------:R-:W-:-:S07]  /*8c60*/  MOV R0, UR5 ;  /* 0x0000000500007c02 */ /* 0x000fce0008000f00 */
.L_x_151:
[----:B-1----:R1:W3:Y:S02]  /*8c70*/  SYNCS.PHASECHK.TRANS64.TRYWAIT P0, [R0+URZ], R3 ;  /* 0x00000003000075a7 */ /* 0x0022e400080011ff */
[----:B---3--:R-:W-:Y:S05]  /*8c80*/  @!P0 NANOSLEEP.SYNCS 0x989680 ;  /* 0x009896800000895d */ /* 0x008fea0003900000 */
[----:B------:R-:W3:Y:S02]  /*8c90*/  @!P0 SYNCS.PHASECHK.TRANS64 P0, [R0+URZ], R3 ;  /* 0x00000003000085a7 */ /* 0x000ee400080010ff */
[----:B---3--:R-:W-:Y:S05]  /*8ca0*/  @!P0 BRA `(.L_x_151) ;  /* 0xfffffffc00f08947 */ /* 0x008fea000383ffff */
[----:B------:R-:W-:Y:S05]  /*8cb0*/  BRA `(.L_x_152) ;  /* 0xffffff9c00907947 */ /* 0x000fea000383ffff */
.L_x_47:
[----:B------:R-:W-:-:S07]  /*8cc0*/  MOV R0, UR5 ;  /* 0x0000000500007c02 */ /* 0x000fce0008000f00 */
.L_x_153:
[----:B-1----:R1:W3:Y:S02]  /*8cd0*/  SYNCS.PHASECHK.TRANS64.TRYWAIT P0, [R0+URZ], R3 ;  /* 0x00000003000075a7 */ /* 0x0022e400080011ff */
[----:B---3--:R-:W-:Y:S05]  /*8ce0*/  @!P0 NANOSLEEP.SYNCS 0x989680 ;  /* 0x009896800000895d */ /* 0x008fea0003900000 */
[----:B------:R-:W3:Y:S02]  /*8cf0*/  @!P0 SYNCS.PHASECHK.TRANS64 P0, [R0+URZ], R3 ;  /* 0x00000003000085a7 */ /* 0x000ee400080010ff */
[----:B---3--:R-:W-:Y:S05]  /*8d00*/  @!P0 BRA `(.L_x_153) ;  /* 0xfffffffc00f08947 */ /* 0x008fea000383ffff */
[----:B------:R-:W-:Y:S05]  /*8d10*/  BRA `(.L_x_154) ;  /* 0xffffff9c009c7947 */ /* 0x000fea000383ffff */
.L_x_48:
[----:B------:R-:W-:-:S07]  /*8d20*/  MOV R0, UR5 ;  /* 0x0000000500007c02 */ /* 0x000fce0008000f00 */
.L_x_155:
[----:B-1----:R1:W3:Y:S02]  /*8d30*/  SYNCS.PHASECHK.TRANS64.TRYWAIT P0, [R0+URZ], R3 ;  /* 0x00000003000075a7 */ /* 0x0022e400080011ff */
[----:B---3--:R-:W-:Y:S05]  /*8d40*/  @!P0 NANOSLEEP.SYNCS 0x989680 ;  /* 0x009896800000895d */ /* 0x008fea0003900000 */
[----:B------:R-:W3:Y:S02]  /*8d50*/  @!P0 SYNCS.PHASECHK.TRANS64 P0, [R0+URZ], R3 ;  /* 0x00000003000085a7 */ /* 0x000ee400080010ff */
[----:B---3--:R-:W-:Y:S05]  /*8d60*/  @!P0 BRA `(.L_x_155) ;  /* 0xfffffffc00f08947 */ /* 0x008fea000383ffff */
[----:B------:R-:W-:Y:S05]  /*8d70*/  BRA `(.L_x_156) ;  /* 0xffffff9c00a87947 */ /* 0x000fea000383ffff */
.L_x_49:
[----:B------:R-:W-:-:S07]  /*8d80*/  MOV R0, UR5 ;  /* 0x0000000500007c02 */ /* 0x000fce0008000f00 */
.L_x_157:
[----:B-1----:R1:W3:Y:S02]  /*8d90*/  SYNCS.PHASECHK.TRANS64.TRYWAIT P0, [R0+URZ], R3 ;  /* 0x00000003000075a7 */ /* 0x0022e400080011ff */
[----:B---3--:R-:W-:Y:S05]  /*8da0*/  @!P0 NANOSLEEP.SYNCS 0x989680 ;  /* 0x009896800000895d */ /* 0x008fea0003900000 */
[----:B------:R-:W3:Y:S02]  /*8db0*/  @!P0 SYNCS.PHASECHK.TRANS64 P0, [R0+URZ], R3 ;  /* 0x00000003000085a7 */ /* 0x000ee400080010ff */
[----:B---3--:R-:W-:Y:S05]  /*8dc0*/  @!P0 BRA `(.L_x_157) ;  /* 0xfffffffc00f08947 */ /* 0x008fea000383ffff */
[----:B------:R-:W-:Y:S05]  /*8dd0*/  BRA `(.L_x_158) ;  /* 0xffffff9c00b47947 */ /* 0x000fea000383ffff */
.L_x_50:
[----:B------:R-:W-:-:S07]  /*8de0*/  MOV R0, UR5 ;  /* 0x0000000500007c02 */ /* 0x000fce0008000f00 */
.L_x_159:
[----:B-1----:R1:W3:Y:S02]  /*8df0*/  SYNCS.PHASECHK.TRANS64.TRYWAIT P0, [R0+URZ], R3 ;  /* 0x00000003000075a7 */ /* 0x0022e400080011ff */
[----:B---3--:R-:W-:Y:S05]  /*8e00*/  @!P0 NANOSLEEP.SYNCS 0x989680 ;  /* 0x009896800000895d */ /* 0x008fea0003900000 */
[----:B------:R-:W3:Y:S02]  /*8e10*/  @!P0 SYNCS.PHASECHK.TRANS64 P0, [R0+URZ], R3 ;  /* 0x00000003000085a7 */ /* 0x000ee400080010ff */
[----:B---3--:R-:W-:Y:S05]  /*8e20*/  @!P0 BRA `(.L_x_159) ;  /* 0xfffffffc00f08947 */ /* 0x008fea000383ffff */
[----:B------:R-:W-:Y:S05]  /*8e30*/  BRA `(.L_x_160) ;  /* 0xffffff9c00c07947 */ /* 0x000fea000383ffff */
.L_x_53:
[----:B--2---:R2:W3:Y:S02]  /*8e40*/  SYNCS.PHASECHK.TRANS64.TRYWAIT P0, [R2+URZ+0x130], R4 ;  /* 0x00013004020075a7 */ /* 0x0044e400080011ff */
[----:B---3--:R-:W-:Y:S05]  /*8e50*/  @!P0 NANOSLEEP.SYNCS 0x989680 ;  /* 0x009896800000895d */ /* 0x008fea0003900000 */
[----:B------:R-:W3:Y:S02]  /*8e60*/  @!P0 SYNCS.PHASECHK.TRANS64 P0, [R2+URZ+0x130], R4 ;  /* 0x00013004020085a7 */ /* 0x000ee400080010ff */
[----:B---3--:R-:W-:Y:S05]  /*8e70*/  @!P0 BRA `(.L_x_53) ;  /* 0xfffffffc00f08947 */ /* 0x008fea000383ffff */
[----:B------:R-:W-:Y:S05]  /*8e80*/  BRA `(.L_x_161) ;  /* 0xffffffa000247947 */ /* 0x000fea000383ffff */
.L_x_54:
[----:B------:R-:W-:-:S07]  /*8e90*/  MOV R2, UR4 ;  /* 0x0000000400027c02 */ /* 0x000fce0008000f00 */
.L_x_162:
[----:B--2---:R2:W3:Y:S02]  /*8ea0*/  SYNCS.PHASECHK.TRANS64.TRYWAIT P0, [R2+URZ+0xe0], R5 ;  /* 0x0000e005020075a7 */ /* 0x0044e400080011ff */
[----:B---3--:R-:W-:Y:S05]  /*8eb0*/  @!P0 NANOSLEEP.SYNCS 0x989680 ;  /* 0x009896800000895d */ /* 0x008fea0003900000 */
[----:B------:R-:W3:Y:S02]  /*8ec0*/  @!P0 SYNCS.PHASECHK.TRANS64 P0, [R2+URZ+0xe0], R5 ;  /* 0x0000e005020085a7 */ /* 0x000ee400080010ff */
[----:B---3--:R-:W-:Y:S05]  /*8ed0*/  @!P0 BRA `(.L_x_162) ;  /* 0xfffffffc00f08947 */ /* 0x008fea000383ffff */
[----:B------:R-:W-:Y:S05]  /*8ee0*/  BRA `(.L_x_163) ;  /* 0xffffffa000347947 */ /* 0x000fea000383ffff */
.L_x_55:
[----:B--2---:R2:W3:Y:S02]  /*8ef0*/  SYNCS.PHASECHK.TRANS64.TRYWAIT P1, [R2+URZ+0xd0], R4 ;  /* 0x0000d004020075a7 */ /* 0x0044e400080211ff */
[----:B---3--:R-:W-:Y:S05]  /*8f00*/  @!P1 NANOSLEEP.SYNCS 0x989680 ;  /* 0x009896800000995d */ /* 0x008fea0003900000 */
[----:B------:R-:W3:Y:S02]  /*8f10*/  @!P1 SYNCS.PHASECHK.TRANS64 P1, [R2+URZ+0xd0], R4 ;  /* 0x0000d004020095a7 */ /* 0x000ee400080210ff */
[----:B---3--:R-:W-:Y:S05]  /*8f20*/  @!P1 BRA `(.L_x_55) ;  /* 0xfffffffc00f09947 */ /* 0x008fea000383ffff */
[----:B------:R-:W-:Y:S05]  /*8f30*/  BRA `(.L_x_164) ;  /* 0xffffffa000647947 */ /* 0x000fea000383ffff */
.L_x_58:
[----:B------:R-:W-:-:S07]  /*8f40*/  MOV R0, UR4 ;  /* 0x0000000400007c02 */ /* 0x000fce0008000f00 */
.L_x_165:
[----:B--2---:R2:W3:Y:S02]  /*8f50*/  SYNCS.PHASECHK.TRANS64.TRYWAIT P0, [R0+URZ+0xe0], R2 ;  /* 0x0000e002000075a7 */ /* 0x0044e400080011ff */
[----:B---3--:R-:W-:Y:S05]  /*8f60*/  @!P0 NANOSLEEP.SYNCS 0x989680 ;  /* 0x009896800000895d */ /* 0x008fea0003900000 */
[----:B------:R-:W3:Y:S02]  /*8f70*/  @!P0 SYNCS.PHASECHK.TRANS64 P0, [R0+URZ+0xe0], R2 ;  /* 0x0000e002000085a7 */ /* 0x000ee400080010ff */
[----:B---3--:R-:W-:Y:S05]  /*8f80*/  @!P0 BRA `(.L_x_165) ;  /* 0xfffffffc00f08947 */ /* 0x008fea000383ffff */
[----:B------:R-:W-:Y:S05]  /*8f90*/  BRA `(.L_x_57) ;  /* 0xffffffa000b87947 */ /* 0x000fea000383ffff */
.L_x_65:
[----:B-1----:R1:W2:Y:S02]  /*8fa0*/  SYNCS.PHASECHK.TRANS64.TRYWAIT P1, [R0+URZ+0xd0], R2 ;  /* 0x0000d002000075a7 */ /* 0x0022a400080211ff */
[----:B--2---:R-:W-:Y:S05]  /*8fb0*/  @!P1 NANOSLEEP.SYNCS 0x989680 ;  /* 0x009896800000995d */ /* 0x004fea0003900000 */
[----:B------:R-:W2:Y:S02]  /*8fc0*/  @!P1 SYNCS.PHASECHK.TRANS64 P1, [R0+URZ+0xd0], R2 ;  /* 0x0000d002000095a7 */ /* 0x000ea400080210ff */
[----:B--2---:R-:W-:Y:S05]  /*8fd0*/  @!P1 BRA `(.L_x_65) ;  /* 0xfffffffc00f09947 */ /* 0x004fea000383ffff */
[----:B------:R-:W-:Y:S05]  /*8fe0*/  BRA `(.L_x_166) ;  /* 0xffffffa800307947 */ /* 0x000fea000383ffff */
.L_x_66:
[----:B------:R-:W-:-:S07]  /*8ff0*/  MOV R2, UR31 ;  /* 0x0000001f00027c02 */ /* 0x000fce0008000f00 */
.L_x_167:
[----:B-1----:R1:W2:Y:S02]  /*9000*/  SYNCS.PHASECHK.TRANS64.TRYWAIT P0, [R2+URZ+0x110], R0 ;  /* 0x00011000020075a7 */ /* 0x0022a400080011ff */
[----:B--2---:R-:W-:Y:S05]  /*9010*/  @!P0 NANOSLEEP.SYNCS 0x989680 ;  /* 0x009896800000895d */ /* 0x004fea0003900000 */
[----:B------:R-:W2:Y:S02]  /*9020*/  @!P0 SYNCS.PHASECHK.TRANS64 P0, [R2+URZ+0x110], R0 ;  /* 0x00011000020085a7 */ /* 0x000ea400080010ff */
[----:B--2---:R-:W-:Y:S05]  /*9030*/  @!P0 BRA `(.L_x_167) ;  /* 0xfffffffc00f08947 */ /* 0x004fea000383ffff */
[----:B------:R-:W-:Y:S05]  /*9040*/  BRA `(.L_x_168) ;  /* 0xffffffa800807947 */ /* 0x000fea000383ffff */
.L_x_69:
[----:B------:R-:W-:Y:S07]  /*9050*/  MOV R0, UR5 ;  /* 0x0000000500007c02 */ /* 0x000fee0008000f00 */
.L_x_169:
[----:B-1----:R1:W2:Y:S02]  /*9060*/  SYNCS.PHASECHK.TRANS64.TRYWAIT P0, [R0+URZ], R2 ;  /* 0x00000002000075a7 */ /* 0x0022a400080011ff */
[----:B--2---:R-:W-:Y:S05]  /*9070*/  @!P0 NANOSLEEP.SYNCS 0x989680 ;  /* 0x009896800000895d */ /* 0x004fea0003900000 */
[----:B------:R-:W2:Y:S02]  /*9080*/  @!P0 SYNCS.PHASECHK.TRANS64 P0, [R0+URZ], R2 ;  /* 0x00000002000085a7 */ /* 0x000ea400080010ff */
[----:B--2---:R-:W-:Y:S05]  /*9090*/  @!P0 BRA `(.L_x_169) ;  /* 0xfffffffc00f08947 */ /* 0x004fea000383ffff */
[----:B------:R-:W-:Y:S05]  /*90a0*/  BRA `(.L_x_68) ;  /* 0xffffffa8009c7947 */ /* 0x000fea000383ffff */
.L_x_72:
[----:B------:R-:W-:-:S07]  /*90b0*/  MOV R0, UR4 ;  /* 0x0000000400007c02 */ /* 0x000fce0008000f00 */
.L_x_170:
[----:B--2---:R2:W4:Y:S02]  /*90c0*/  SYNCS.PHASECHK.TRANS64.TRYWAIT P0, [R0+URZ], R2 ;  /* 0x00000002000075a7 */ /* 0x00452400080011ff */
[----:B----4-:R-:W-:Y:S05]  /*90d0*/  @!P0 NANOSLEEP.SYNCS 0x989680 ;  /* 0x009896800000895d */ /* 0x010fea0003900000 */
[----:B------:R-:W4:Y:S02]  /*90e0*/  @!P0 SYNCS.PHASECHK.TRANS64 P0, [R0+URZ], R2 ;  /* 0x00000002000085a7 */ /* 0x000f2400080010ff */
[----:B----4-:R-:W-:Y:S05]  /*90f0*/  @!P0 BRA `(.L_x_170) ;  /* 0xfffffffc00f08947 */ /* 0x010fea000383ffff */
[----:B------:R-:W-:Y:S05]  /*9100*/  BRA `(.L_x_171) ;  /* 0xffffffac00787947 */ /* 0x000fea000383ffff */
.L_x_73:
[----:B------:R-:W-:-:S07]  /*9110*/  MOV R0, UR5 ;  /* 0x0000000500007c02 */ /* 0x000fce0008000f00 */
.L_x_172:
[----:B-1----:R1:W2:Y:S02]  /*9120*/  SYNCS.PHASECHK.TRANS64.TRYWAIT P0, [R0+URZ], R3 ;  /* 0x00000003000075a7 */ /* 0x0022a400080011ff */
[----:B--2---:R-:W-:Y:S05]  /*9130*/  @!P0 NANOSLEEP.SYNCS 0x989680 ;  /* 0x009896800000895d */ /* 0x004fea0003900000 */
[----:B------:R-:W2:Y:S02]  /*9140*/  @!P0 SYNCS.PHASECHK.TRANS64 P0, [R0+URZ], R3 ;  /* 0x00000003000085a7 */ /* 0x000ea400080010ff */
[----:B--2---:R-:W-:Y:S05]  /*9150*/  @!P0 BRA `(.L_x_172) ;  /* 0xfffffffc00f08947 */ /* 0x004fea000383ffff */
[----:B------:R-:W-:Y:S05]  /*9160*/  BRA `(.L_x_173) ;  /* 0xffffffac00847947 */ /* 0x000fea000383ffff */
.L_x_74:
[----:B------:R-:W-:-:S07]  /*9170*/  MOV R0, UR5 ;  /* 0x0000000500007c02 */ /* 0x000fce0008000f00 */
.L_x_174:
[----:B-1----:R1:W2:Y:S02]  /*9180*/  SYNCS.PHASECHK.TRANS64.TRYWAIT P0, [R0+URZ], R3 ;  /* 0x00000003000075a7 */ /* 0x0022a400080011ff */
[----:B--2---:R-:W-:Y:S05]  /*9190*/  @!P0 NANOSLEEP.SYNCS 0x989680 ;  /* 0x009896800000895d */ /* 0x004fea0003900000 */
[----:B------:R-:W2:Y:S02]  /*91a0*/  @!P0 SYNCS.PHASECHK.TRANS64 P0, [R0+URZ], R3 ;  /* 0x00000003000085a7 */ /* 0x000ea400080010ff */
[----:B--2---:R-:W-:Y:S05]  /*91b0*/  @!P0 BRA `(.L_x_174) ;  /* 0xfffffffc00f08947 */ /* 0x004fea000383ffff */
[----:B------:R-:W-:Y:S05]  /*91c0*/  BRA `(.L_x_175) ;  /* 0xffffffac00907947 */ /* 0x000fea000383ffff */
.L_x_75:
[----:B-1----:R-:W-:-:S07]  /*91d0*/  MOV R0, UR4 ;  /* 0x0000000400007c02 */ /* 0x002fce0008000f00 */
.L_x_176:
[----:B-1----:R1:W2:Y:S02]  /*91e0*/  SYNCS.PHASECHK.TRANS64.TRYWAIT P0, [R0+URZ], R2 ;  /* 0x00000002000075a7 */ /* 0x0022a400080011ff */
[----:B--2---:R-:W-:Y:S05]  /*91f0*/  @!P0 NANOSLEEP.SYNCS 0x989680 ;  /* 0x009896800000895d */ /* 0x004fea0003900000 */
[----:B------:R-:W2:Y:S02]  /*9200*/  @!P0 SYNCS.PHASECHK.TRANS64 P0, [R0+URZ], R2 ;  /* 0x00000002000085a7 */ /* 0x000ea400080010ff */
[----:B--2---:R-:W-:Y:S05]  /*9210*/  @!P0 BRA `(.L_x_176) ;  /* 0xfffffffc00f08947 */ /* 0x004fea000383ffff */
[----:B------:R-:W-:Y:S05]  /*9220*/  BRA `(.L_x_177) ;  /* 0xffffffac009c7947 */ /* 0x000fea000383ffff */
.L_x_80:
[----:B--2---:R2:W3:Y:S02]  /*9230*/  SYNCS.PHASECHK.TRANS64.TRYWAIT P0, [R12+URZ+0xd0], R0 ;  /* 0x0000d0000c0075a7 */ /* 0x0044e400080011ff */
[----:B---3--:R-:W-:Y:S05]  /*9240*/  @!P0 NANOSLEEP.SYNCS 0x989680 ;  /* 0x009896800000895d */ /* 0x008fea0003900000 */
[----:B------:R-:W3:Y:S02]  /*9250*/  @!P0 SYNCS.PHASECHK.TRANS64 P0, [R12+URZ+0xd0], R0 ;  /* 0x0000d0000c0085a7 */ /* 0x000ee400080010ff */
[----:B---3--:R-:W-:Y:S05]  /*9260*/  @!P0 BRA `(.L_x_80) ;  /* 0xfffffffc00f08947 */ /* 0x008fea000383ffff */
[----:B------:R-:W-:Y:S05]  /*9270*/  BRA `(.L_x_178) ;  /* 0xffffffb000cc7947 */ /* 0x000fea000383ffff */
.L_x_83:
[----:B--2---:R-:W-:Y:S07]  /*9280*/  MOV R0, UR21 ;  /* 0x0000001500007c02 */ /* 0x004fee0008000f00 */
.L_x_179:
[----:B--2---:R2:W3:Y:S02]  /*9290*/  SYNCS.PHASECHK.TRANS64.TRYWAIT P2, [R0+URZ+0xc8], R6 ;  /* 0x0000c806000075a7 */ /* 0x0044e400080411ff */
[----:B---3--:R-:W-:Y:S05]  /*92a0*/  @!P2 NANOSLEEP.SYNCS 0x989680 ;  /* 0x009896800000a95d */ /* 0x008fea0003900000 */
[----:B------:R-:W3:Y:S02]  /*92b0*/  @!P2 SYNCS.PHASECHK.TRANS64 P2, [R0+URZ+0xc8], R6 ;  /* 0x0000c8060000a5a7 */ /* 0x000ee400080410ff */
[----:B---3--:R-:W-:Y:S05]  /*92c0*/  @!P2 BRA `(.L_x_179) ;  /* 0xfffffffc00f0a947 */ /* 0x008fea000383ffff */
[----:B------:R-:W-:Y:S05]  /*92d0*/  BRA `(.L_x_82) ;  /* 0xffffffb800347947 */ /* 0x000fea000383ffff */
.L_x_86:
[----:B------:R-:W-:Y:S07]  /*92e0*/  MOV R0, UR21 ;  /* 0x0000001500007c02 */ /* 0x000fee0008000f00 */
.L_x_180:
[----:B--2---:R2:W3:Y:S02]  /*92f0*/  SYNCS.PHASECHK.TRANS64.TRYWAIT P0, [R0+URZ+0xa0], R9 ;  /* 0x0000a009000075a7 */ /* 0x0044e400080011ff */
[----:B---3--:R-:W-:Y:S05]  /*9300*/  @!P0 NANOSLEEP.SYNCS 0x989680 ;  /* 0x009896800000895d */ /* 0x008fea0003900000 */
[----:B------:R-:W3:Y:S02]  /*9310*/  @!P0 SYNCS.PHASECHK.TRANS64 P0, [R0+URZ+0xa0], R9 ;  /* 0x0000a009000085a7 */ /* 0x000ee400080010ff */
[----:B---3--:R-:W-:Y:S05]  /*9320*/  @!P0 BRA `(.L_x_180) ;  /* 0xfffffffc00f08947 */ /* 0x008fea000383ffff */
[----:B------:R-:W-:Y:S05]  /*9330*/  BRA `(.L_x_181) ;  /* 0xffffffb800907947 */ /* 0x000fea000383ffff */
.L_x_87:
[----:B------:R-:W-:Y:S07]  /*9340*/  MOV R0, UR21 ;  /* 0x0000001500007c02 */ /* 0x000fee0008000f00 */
.L_x_182:
[----:B--2---:R2:W3:Y:S02]  /*9350*/  SYNCS.PHASECHK.TRANS64.TRYWAIT P0, [R0+URZ+0xa8], R9 ;  /* 0x0000a809000075a7 */ /* 0x0044e400080011ff */
[----:B---3--:R-:W-:Y:S05]  /*9360*/  @!P0 NANOSLEEP.SYNCS 0x989680 ;  /* 0x009896800000895d */ /* 0x008fea0003900000 */
[----:B------:R-:W3:Y:S02]  /*9370*/  @!P0 SYNCS.PHASECHK.TRANS64 P0, [R0+URZ+0xa8], R9 ;  /* 0x0000a809000085a7 */ /* 0x000ee400080010ff */
[----:B---3--:R-:W-:Y:S05]  /*9380*/  @!P0 BRA `(.L_x_182) ;  /* 0xfffffffc00f08947 */ /* 0x008fea000383ffff */
[----:B------:R-:W-:Y:S05]  /*9390*/  BRA `(.L_x_183) ;  /* 0xffffffb800c87947 */ /* 0x000fea000383ffff */
.L_x_88:
[----:B------:R-:W-:Y:S07]  /*93a0*/  MOV R0, UR21 ;  /* 0x0000001500007c02 */ /* 0x000fee0008000f00 */
.L_x_184:
[----:B--2---:R2:W3:Y:S02]  /*93b0*/  SYNCS.PHASECHK.TRANS64.TRYWAIT P0, [R0+URZ+0xb0], R9 ;  /* 0x0000b009000075a7 */ /* 0x0044e400080011ff */
[----:B---3--:R-:W-:Y:S05]  /*93c0*/  @!P0 NANOSLEEP.SYNCS 0x989680 ;  /* 0x009896800000895d */ /* 0x008fea0003900000 */
[----:B------:R-:W3:Y:S02]  /*93d0*/  @!P0 SYNCS.PHASECHK.TRANS64 P0, [R0+URZ+0xb0], R9 ;  /* 0x0000b009000085a7 */ /* 0x000ee400080010ff */
[----:B---3--:R-:W-:Y:S05]  /*93e0*/  @!P0 BRA `(.L_x_184) ;  /* 0xfffffffc00f08947 */ /* 0x008fea000383ffff */
[----:B------:R-:W-:Y:S05]  /*93f0*/  BRA `(.L_x_185) ;  /* 0xffffffbc000c7947 */ /* 0x000fea000383ffff */
.L_x_89:
[----:B------:R-:W-:Y:S07]  /*9400*/  MOV R0, UR21 ;  /* 0x0000001500007c02 */ /* 0x000fee0008000f00 */
.L_x_186:
[----:B--2---:R2:W3:Y:S02]  /*9410*/  SYNCS.PHASECHK.TRANS64.TRYWAIT P0, [R0+URZ+0xb8], R9 ;  /* 0x0000b809000075a7 */ /* 0x0044e400080011ff */
[----:B---3--:R-:W-:Y:S05]  /*9420*/  @!P0 NANOSLEEP.SYNCS 0x989680 ;  /* 0x009896800000895d */ /* 0x008fea0003900000 */
[----:B------:R-:W3:Y:S02]  /*9430*/  @!P0 SYNCS.PHASECHK.TRANS64 P0, [R0+URZ+0xb8], R9 ;  /* 0x0000b809000085a7 */ /* 0x000ee400080010ff */
[----:B---3--:R-:W-:Y:S05]  /*9440*/  @!P0 BRA `(.L_x_186) ;  /* 0xfffffffc00f08947 */ /* 0x008fea000383ffff */
[----:B------:R-:W-:Y:S05]  /*9450*/  BRA `(.L_x_187) ;  /* 0xffffffbc004c7947 */ /* 0x000fea000383ffff */
.L_x_91:
[----:B------:R-:W-:-:S07]  /*9460*/  MOV R0, UR21 ;  /* 0x0000001500007c02 */ /* 0x000fce0008000f00 */
.L_x_188:
[----:B---3--:R3:W4:Y:S02]  /*9470*/  SYNCS.PHASECHK.TRANS64.TRYWAIT P0, [R0+URZ+0xa0], R2 ;  /* 0x0000a002000075a7 */ /* 0x00872400080011ff */
[----:B----4-:R-:W-:Y:S05]  /*9480*/  @!P0 NANOSLEEP.SYNCS 0x989680 ;  /* 0x009896800000895d */ /* 0x010fea0003900000 */
[----:B------:R-:W4:Y:S02]  /*9490*/  @!P0 SYNCS.PHASECHK.TRANS64 P0, [R0+URZ+0xa0], R2 ;  /* 0x0000a002000085a7 */ /* 0x000f2400080010ff */
[----:B----4-:R-:W-:Y:S05]  /*94a0*/  @!P0 BRA `(.L_x_188) ;  /* 0xfffffffc00f08947 */ /* 0x010fea000383ffff */
[----:B------:R-:W-:Y:S05]  /*94b0*/  BRA `(.L_x_189) ;  /* 0xffffffbc00c47947 */ /* 0x000fea000383ffff */
.L_x_92:
[----:B---3--:R-:W-:-:S07]  /*94c0*/  MOV R0, UR21 ;  /* 0x0000001500007c02 */ /* 0x008fce0008000f00 */
.L_x_190:
[----:B---3--:R3:W4:Y:S02]  /*94d0*/  SYNCS.PHASECHK.TRANS64.TRYWAIT P0, [R0+URZ+0xa8], R2 ;  /* 0x0000a802000075a7 */ /* 0x00872400080011ff */
[----:B----4-:R-:W-:Y:S05]  /*94e0*/  @!P0 NANOSLEEP.SYNCS 0x989680 ;  /* 0x009896800000895d */ /* 0x010fea0003900000 */
[----:B------:R-:W4:Y:S02]  /*94f0*/  @!P0 SYNCS.PHASECHK.TRANS64 P0, [R0+URZ+0xa8], R2 ;  /* 0x0000a802000085a7 */ /* 0x000f2400080010ff */
[----:B----4-:R-:W-:Y:S05]  /*9500*/  @!P0 BRA `(.L_x_190) ;  /* 0xfffffffc00f08947 */ /* 0x010fea000383ffff */
[----:B------:R-:W-:Y:S05]  /*9510*/  BRA `(.L_x_191) ;  /* 0xffffffbc00b47947 */ /* 0x000fea000383ffff */
.L_x_93:
[----:B---3--:R-:W-:-:S07]  /*9520*/  MOV R0, UR21 ;  /* 0x0000001500007c02 */ /* 0x008fce0008000f00 */
.L_x_192:
[----:B---3--:R3:W4:Y:S02]  /*9530*/  SYNCS.PHASECHK.TRANS64.TRYWAIT P0, [R0+URZ+0xb0], R2 ;  /* 0x0000b002000075a7 */ /* 0x00872400080011ff */
[----:B----4-:R-:W-:Y:S05]  /*9540*/  @!P0 NANOSLEEP.SYNCS 0x989680 ;  /* 0x009896800000895d */ /* 0x010fea0003900000 */
[----:B------:R-:W4:Y:S02]  /*9550*/  @!P0 SYNCS.PHASECHK.TRANS64 P0, [R0+URZ+0xb0], R2 ;  /* 0x0000b002000085a7 */ /* 0x000f2400080010ff */
[----:B----4-:R-:W-:Y:S05]  /*9560*/  @!P0 BRA `(.L_x_192) ;  /* 0xfffffffc00f08947 */ /* 0x010fea000383ffff */
[----:B------:R-:W-:Y:S05]  /*9570*/  BRA `(.L_x_193) ;  /* 0xffffffbc00a47947 */ /* 0x000fea000383ffff */
.L_x_95:
[----:B-1----:R1:W2:Y:S02]  /*9580*/  SYNCS.PHASECHK.TRANS64.TRYWAIT P0, [R3+URZ+0xd0], R0 ;  /* 0x0000d000030075a7 */ /* 0x0022a400080011ff */
[----:B--2---:R-:W-:Y:S05]  /*9590*/  @!P0 NANOSLEEP.SYNCS 0x989680 ;  /* 0x009896800000895d */ /* 0x004fea0003900000 */
[----:B------:R-:W2:Y:S02]  /*95a0*/  @!P0 SYNCS.PHASECHK.TRANS64 P0, [R3+URZ+0xd0], R0 ;  /* 0x0000d000030085a7 */ /* 0x000ea400080010ff */
[----:B--2---:R-:W-:Y:S05]  /*95b0*/  @!P0 BRA `(.L_x_95) ;  /* 0xfffffffc00f08947 */ /* 0x004fea000383ffff */
[----:B------:R-:W-:Y:S05]  /*95c0*/  BRA `(.L_x_194) ;  /* 0xffffffc000707947 */ /* 0x000fea000383ffff */
.L_x_106:
[----:B-1----:R-:W-:Y:S04]  /*95d0*/  MOV R0, UR44 ;  /* 0x0000002c00007c02 */ /* 0x002fe80008000f00 */
[----:B------:R1:W2:Y:S03]  /*95e0*/  SYNCS.PHASECHK.TRANS64.TRYWAIT P1, [R0+URZ+0x80], R3 ;  /* 0x00008003000075a7 */ /* 0x0002a600080211ff */
[----:B--2---:R-:W-:Y:S05]  /*95f0*/  @!P1 NANOSLEEP.SYNCS 0x989680 ;  /* 0x009896800000995d */ /* 0x004fea0003900000 */
[----:B------:R-:W2:Y:S02]  /*9600*/  @!P1 SYNCS.PHASECHK.TRANS64 P1, [R0+URZ+0x80], R3 ;  /* 0x00008003000095a7 */ /* 0x000ea400080210ff */
[----:B--2---:R-:W-:Y:S05]  /*9610*/  @!P1 BRA `(.L_x_106) ;  /* 0xfffffffc00ec9947 */ /* 0x004fea000383ffff */
[----:B------:R-:W-:Y:S05]  /*9620*/  BRA `(.L_x_105) ;  /* 0xffffffcc00d47947 */ /* 0x000fea000383ffff */
.L_x_108:
[----:B-1----:R1:W3:Y:S02]  /*9630*/  SYNCS.PHASECHK.TRANS64.TRYWAIT P0, [R26+URZ+0xf0], R2 ;  /* 0x0000f0021a0075a7 */ /* 0x0022e400080011ff */
[----:B---3--:R-:W-:Y:S05]  /*9640*/  @!P0 NANOSLEEP.SYNCS 0x989680 ;  /* 0x009896800000895d */ /* 0x008fea0003900000 */
[----:B------:R-:W3:Y:S02]  /*9650*/  @!P0 SYNCS.PHASECHK.TRANS64 P0, [R26+URZ+0xf0], R2 ;  /* 0x0000f0021a0085a7 */ /* 0x000ee400080010ff */
[----:B---3--:R-:W-:Y:S05]  /*9660*/  @!P0 BRA `(.L_x_108) ;  /* 0xfffffffc00f08947 */ /* 0x008fea000383ffff */
[----:B------:R-:W-:Y:S05]  /*9670*/  BRA `(.L_x_107) ;  /* 0xffffffcc00f87947 */ /* 0x000fea000383ffff */
.L_x_117:
[----:B---3--:R3:W4:Y:S02]  /*9680*/  SYNCS.PHASECHK.TRANS64.TRYWAIT P0, [R4+URZ+0x80], R0 ;  /* 0x00008000040075a7 */ /* 0x00872400080011ff */
[----:B----4-:R-:W-:Y:S05]  /*9690*/  @!P0 NANOSLEEP.SYNCS 0x989680 ;  /* 0x009896800000895d */ /* 0x010fea0003900000 */
[----:B------:R-:W4:Y:S02]  /*96a0*/  @!P0 SYNCS.PHASECHK.TRANS64 P0, [R4+URZ+0x80], R0 ;  /* 0x00008000040085a7 */ /* 0x000f2400080010ff */
[----:B----4-:R-:W-:Y:S05]  /*96b0*/  @!P0 BRA `(.L_x_117) ;  /* 0xfffffffc00f08947 */ /* 0x010fea000383ffff */
[----:B------:R-:W-:Y:S05]  /*96c0*/  BRA `(.L_x_116) ;  /* 0xffffffd400e47947 */ /* 0x000fea000383ffff */
.L_x_125:
[----:B-1----:R1:W4:Y:S02]  /*96d0*/  SYNCS.PHASECHK.TRANS64.TRYWAIT P0, [R2+URZ+0x80], R4 ;  /* 0x00008004020075a7 */ /* 0x00232400080011ff */
[----:B----4-:R-:W-:Y:S05]  /*96e0*/  @!P0 NANOSLEEP.SYNCS 0x989680 ;  /* 0x009896800000895d */ /* 0x010fea0003900000 */
[----:B------:R-:W4:Y:S02]  /*96f0*/  @!P0 SYNCS.PHASECHK.TRANS64 P0, [R2+URZ+0x80], R4 ;  /* 0x00008004020085a7 */ /* 0x000f2400080010ff */
[----:B----4-:R-:W-:Y:S05]  /*9700*/  @!P0 BRA `(.L_x_125) ;  /* 0xfffffffc00f08947 */ /* 0x010fea000383ffff */
[----:B------:R-:W-:Y:S05]  /*9710*/  BRA `(.L_x_124) ;  /* 0xffffffdc00f47947 */ /* 0x000fea000383ffff */
.L_x_133:
[----:B---3--:R3:W4:Y:S02]  /*9720*/  SYNCS.PHASECHK.TRANS64.TRYWAIT P0, [R3+URZ+0x80], R0 ;  /* 0x00008000030075a7 */ /* 0x00872400080011ff */
[----:B----4-:R-:W-:Y:S05]  /*9730*/  @!P0 NANOSLEEP.SYNCS 0x989680 ;  /* 0x009896800000895d */ /* 0x010fea0003900000 */
[----:B------:R-:W4:Y:S02]  /*9740*/  @!P0 SYNCS.PHASECHK.TRANS64 P0, [R3+URZ+0x80], R0 ;  /* 0x00008000030085a7 */ /* 0x000f2400080010ff */
[----:B----4-:R-:W-:Y:S05]  /*9750*/  @!P0 BRA `(.L_x_133) ;  /* 0xfffffffc00f08947 */ /* 0x010fea000383ffff */
[----:B------:R-:W-:Y:S05]  /*9760*/  BRA `(.L_x_132) ;  /* 0xffffffe800007947 */ /* 0x000fea000383ffff */
        .weak           $__internal_0_$__cuda_sm10x_tcgen05_guardrail_trap_col_being_dealloced_not_returned_by_alloc
        .type           $__internal_0_$__cuda_sm10x_tcgen05_guardrail_trap_col_being_dealloced_not_returned_by_alloc,@function
        .size           $__internal_0_$__cuda_sm10x_tcgen05_guardrail_trap_col_being_dealloced_not_returned_by_alloc,($__internal_1_$__cuda_sm10x_tcgen05_guardrail_trap_phase_invalid_during_alloc - $__internal_0_$__cuda_sm10x_tcgen05_guardrail_trap_col_being_dealloced_not_returned_by_alloc)
$__internal_0_$__cuda_sm10x_tcgen05_guardrail_trap_col_being_dealloced_not_returned_by_alloc:
[----:B------:R-:W-:Y:S05]  /*9770*/  BPT.TRAP 0x1 ;  /* 0x000000040000795c */ /* 0x000fea0000300000 */
[----:B------:R-:W-:-:S04]  /*9780*/  HFMA2 R3, -RZ, RZ, 0, 0 ;  /* 0x00000000ff037431 */ /* 0x000fc800000001ff */
[----:B------:R-:W-:Y:S05]  /*9790*/  RET.REL.NODEC R2 `(_ZN7cutlass13device_kernelINS_4gemm6kernel13GemmUniversalIN4cute5tupleIJiiiiEEENS1_10collective13CollectiveMmaINS1_35MainloopSm100TmaUmmaWarpSpecializedILi8ELi2ELi4ENS5_IJNS4_1CILi2EEESB_NSA_ILi1EEEEEEEENS5_IJNSA_ILi64EEENSA_ILi128EEESF_EEENS_6half_tENS5_IJlSC_lEEESI_SJ_NS4_8TiledMMAINS4_8MMA_AtomIJNS4_20SM100_MMA_F16BF16_SSISI_SI_fLi64ELi128ELNS4_4UMMA5MajorE0ELSO_0ELNSN_7ScaleInE0ELSP_0EEEEEENS4_6LayoutINS5_IJSC_SC_SC_EEENS5_IJNSA_ILi0EEESU_SU_EEEEENS5_IJNS4_10UnderscoreESX_SX_EEEEENS4_23SM90_TMA_LOAD_MULTICASTENS4_14ComposedLayoutINS4_7SwizzleILi3ELi4ELi3EEENS4_18smem_ptr_flag_bitsILi16EEENSS_INS5_IJNSA_ILi8EEESF_EEENS5_IJSF_SC_EEEEEEEvNS4_8identityES10_S1A_vS1B_EENS_8epilogue10collective18CollectiveEpilogueINS1D_23Sm100TmaWarpSpecializedILi4ELi2ELi16ELb1ELb0EEEJSH_NS5_IJNSS_ISF_SC_EENSS_INSA_ILi32EEESC_EEEEESI_SJ_SI_SJ_NS1D_6fusion15FusionCallbacksIS1H_NS1M_17LinearCombinationISI_fSI_fLNS_15FloatRoundStyleE2EEESH_S1L_JEEENS4_5SM1004TMEM4LOAD26SM100_TMEM_LOAD_16dp256b4xENS4_13SM90_TMA_LOADENS11_INS12_ILi2ELi4ELi3EEES15_NSS_INS5_IJS16_S1J_EEENS5_IJS1J_SC_EEEEEEENS4_17SM75_U32x4_LDSM_NENS4_14SM90_TMA_STOREES21_NS4_17SM90_U32x4_STSM_NENS4_39AutoVectorizingCopyWithAssumedAlignmentILi128EEEEEEvvEEEEvNT_6ParamsE) ;  /* 0xffffff6802187950 */ /* 0x000fea0003c3ffff */
        .weak           $__internal_1_$__cuda_sm10x_tcgen05_guardrail_trap_phase_invalid_during_alloc
        .type           $__internal_1_$__cuda_sm10x_tcgen05_guardrail_trap_phase_invalid_during_alloc,@function
        .size           $__internal_1_$__cuda_sm10x_tcgen05_guardrail_trap_phase_invalid_during_alloc,($__internal_2_$__cuda_sm10x_tcgen05_guardrail_trap_unallocated_columns_being_dealloced - $__internal_1_$__cuda_sm10x_tcgen05_guardrail_trap_phase_invalid_during_alloc)
$__internal_1_$__cuda_sm10x_tcgen05_guardrail_trap_phase_invalid_during_alloc:
[----:B------:R-:W-:Y:S05]  /*97a0*/  BPT.TRAP 0x1 ;  /* 0x000000040000795c */ /* 0x000fea0000300000 */
[----:B------:R-:W-:-:S04]  /*97b0*/  MOV R5, 0x0 ;  /* 0x0000000000057802 */ /* 0x000fc80000000f00 */
[----:B------:R-:W-:Y:S05]  /*97c0*/  RET.REL.NODEC R4 `(_ZN7cutlass13device_kernelINS_4gemm6kernel13GemmUniversalIN4cute5tupleIJiiiiEEENS1_10collective13CollectiveMmaINS1_35MainloopSm100TmaUmmaWarpSpecializedILi8ELi2ELi4ENS5_IJNS4_1CILi2EEESB_NSA_ILi1EEEEEEEENS5_IJNSA_ILi64EEENSA_ILi128EEESF_EEENS_6half_tENS5_IJlSC_lEEESI_SJ_NS4_8TiledMMAINS4_8MMA_AtomIJNS4_20SM100_MMA_F16BF16_SSISI_SI_fLi64ELi128ELNS4_4UMMA5MajorE0ELSO_0ELNSN_7ScaleInE0ELSP_0EEEEEENS4_6LayoutINS5_IJSC_SC_SC_EEENS5_IJNSA_ILi0EEESU_SU_EEEEENS5_IJNS4_10UnderscoreESX_SX_EEEEENS4_23SM90_TMA_LOAD_MULTICASTENS4_14ComposedLayoutINS4_7SwizzleILi3ELi4ELi3EEENS4_18smem_ptr_flag_bitsILi16EEENSS_INS5_IJNSA_ILi8EEESF_EEENS5_IJSF_SC_EEEEEEEvNS4_8identityES10_S1A_vS1B_EENS_8epilogue10collective18CollectiveEpilogueINS1D_23Sm100TmaWarpSpecializedILi4ELi2ELi16ELb1ELb0EEEJSH_NS5_IJNSS_ISF_SC_EENSS_INSA_ILi32EEESC_EEEEESI_SJ_SI_SJ_NS1D_6fusion15FusionCallbacksIS1H_NS1M_17LinearCombinationISI_fSI_fLNS_15FloatRoundStyleE2EEESH_S1L_JEEENS4_5SM1004TMEM4LOAD26SM100_TMEM_LOAD_16dp256b4xENS4_13SM90_TMA_LOADENS11_INS12_ILi2ELi4ELi3EEES15_NSS_INS5_IJS16_S1J_EEENS5_IJS1J_SC_EEEEEEENS4_17SM75_U32x4_LDSM_NENS4_14SM90_TMA_STOREES21_NS4_17SM90_U32x4_STSM_NENS4_39AutoVectorizingCopyWithAssumedAlignmentILi128EEEEEEvvEEEEvNT_6ParamsE) ;  /* 0xffffff68040c7950 */ /* 0x000fea0003c3ffff */
        .weak           $__internal_2_$__cuda_sm10x_tcgen05_guardrail_trap_unallocated_columns_being_dealloced
        .type           $__internal_2_$__cuda_sm10x_tcgen05_guardrail_trap_unallocated_columns_being_dealloced,@function
        .size           $__internal_2_$__cuda_sm10x_tcgen05_guardrail_trap_unallocated_columns_being_dealloced,(.L_x_196 - $__internal_2_$__cuda_sm10x_tcgen05_guardrail_trap_unallocated_columns_being_dealloced)
$__internal_2_$__cuda_sm10x_tcgen05_guardrail_trap_unallocated_columns_being_dealloced:
[----:B------:R-:W-:Y:S05]  /*97d0*/  BPT.TRAP 0x1 ;  /* 0x000000040000795c */ /* 0x000fea0000300000 */
[----:B------:R-:W-:-:S04]  /*97e0*/  HFMA2 R3, -RZ, RZ, 0, 0 ;  /* 0x00000000ff037431 */ /* 0x000fc800000001ff */
[----:B------:R-:W-:Y:S05]  /*97f0*/  RET.REL.NODEC R2 `(_ZN7cutlass13device_kernelINS_4gemm6kernel13GemmUniversalIN4cute5tupleIJiiiiEEENS1_10collective13CollectiveMmaINS1_35MainloopSm100TmaUmmaWarpSpecializedILi8ELi2ELi4ENS5_IJNS4_1CILi2EEESB_NSA_ILi1EEEEEEEENS5_IJNSA_ILi64EEENSA_ILi128EEESF_EEENS_6half_tENS5_IJlSC_lEEESI_SJ_NS4_8TiledMMAINS4_8MMA_AtomIJNS4_20SM100_MMA_F16BF16_SSISI_SI_fLi64ELi128ELNS4_4UMMA5MajorE0ELSO_0ELNSN_7ScaleInE0ELSP_0EEEEEENS4_6LayoutINS5_IJSC_SC_SC_EEENS5_IJNSA_ILi0EEESU_SU_EEEEENS5_IJNS4_10UnderscoreESX_SX_EEEEENS4_23SM90_TMA_LOAD_MULTICASTENS4_14ComposedLayoutINS4_7SwizzleILi3ELi4ELi3EEENS4_18smem_ptr_flag_bitsILi16EEENSS_INS5_IJNSA_ILi8EEESF_EEENS5_IJSF_SC_EEEEEEEvNS4_8identityES10_S1A_vS1B_EENS_8epilogue10collective18CollectiveEpilogueINS1D_23Sm100TmaWarpSpecializedILi4ELi2ELi16ELb1ELb0EEEJSH_NS5_IJNSS_ISF_SC_EENSS_INSA_ILi32EEESC_EEEEESI_SJ_SI_SJ_NS1D_6fusion15FusionCallbacksIS1H_NS1M_17LinearCombinationISI_fSI_fLNS_15FloatRoundStyleE2EEESH_S1L_JEEENS4_5SM1004TMEM4LOAD26SM100_TMEM_LOAD_16dp256b4xENS4_13SM90_TMA_LOADENS11_INS12_ILi2ELi4ELi3EEES15_NSS_INS5_IJS16_S1J_EEENS5_IJS1J_SC_EEEEEEENS4_17SM75_U32x4_LDSM_NENS4_14SM90_TMA_STOREES21_NS4_17SM90_U32x4_STSM_NENS4_39AutoVectorizingCopyWithAssumedAlignmentILi128EEEEEEvvEEEEvNT_6ParamsE) ;  /* 0xffffff6802007950 */ /* 0x000fea0003c3ffff */
.L_x_195:
[----:B------:R-:W-:-:S00]  /*9800*/  BRA `(.L_x_195) ;  /* 0xfffffffc00fc7947 */ /* 0x000fc0000383ffff */
[----:B------:R-:W-:-:S00]  /*9810*/  NOP ;  /* 0x0000000000007918 */ /* 0x000fc00000000000 */
        /* <DEDUP_REMOVED lines=14> */
.L_x_196:


//--------------------- .nv.global.init           --------------------------
	.section	.nv.global.init,"aw",@progbits
.nv.global.init:
	.type		$str$27,@object
	.size		$str$27,($str$28 - $str$27)
$str$27:
        /*0000*/ 	.byte	0x28, 0x61, 0x64, 0x64, 0x72, 0x65, 0x73, 0x73, 0x20, 0x26, 0x20, 0x6d, 0x61, 0x73, 0x6b, 0x29
        /*0010*/ 	.byte	0x20, 0x3d, 0x3d, 0x20, 0x30, 0x00
	.type		$str$28,@object
	.size		$str$28,($str$26 - $str$28)
$str$28:
        /*0016*/ 	.byte	0x2f, 0x74, 0x6d, 0x70, 0x2f, 0x63, 0x75, 0x74, 0x6c, 0x61, 0x73, 0x73, 0x5f, 0x73, 0x77, 0x65
        /*0026*/ 	.byte	0x65, 0x70, 0x5f, 0x73, 0x72, 0x63, 0x2f, 0x69, 0x6e, 0x63, 0x6c, 0x75, 0x64, 0x65, 0x2f, 0x63
        /*0036*/ 	.byte	0x75, 0x74, 0x65, 0x2f, 0x70, 0x6f, 0x69, 0x6e, 0x74, 0x65, 0x72, 0x5f, 0x66, 0x6c, 0x61, 0x67
        /*0046*/ 	.byte	0x67, 0x65, 0x64, 0x2e, 0x68, 0x70, 0x70, 0x00
	.type		$str$26,@object
	.size		$str$26,($str$25 - $str$26)
$str$26:
        /*004e*/ 	.byte	0x2f, 0x74, 0x6d, 0x70, 0x2f, 0x63, 0x75, 0x74, 0x6c, 0x61, 0x73, 0x73, 0x5f, 0x73, 0x77, 0x65
        /*005e*/ 	.byte	0x65, 0x70, 0x5f, 0x73, 0x72, 0x63, 0x2f, 0x69, 0x6e, 0x63, 0x6c, 0x75, 0x64, 0x65, 0x2f, 0x63
        /*006e*/ 	.byte	0x75, 0x74, 0x65, 0x2f, 0x61, 0x74, 0x6f, 0x6d, 0x2f, 0x63, 0x6f, 0x70, 0x79, 0x5f, 0x74, 0x72
        /*007e*/ 	.byte	0x61, 0x69, 0x74, 0x73, 0x5f, 0x73, 0x6d, 0x31, 0x30, 0x30, 0x2e, 0x68, 0x70, 0x70, 0x00
	.type		$str$25,@object
	.size		$str$25,(__unnamed_1 - $str$25)
$str$25:
        /*008d*/ 	.byte	0x28, 0x28, 0x75, 0x69, 0x6e, 0x74, 0x33, 0x32, 0x5f, 0x74, 0x28, 0x74, 0x68, 0x72, 0x65, 0x61
        /*009d*/ 	.byte	0x64, 0x49, 0x64, 0x78, 0x2e, 0x78, 0x29, 0x20, 0x2f, 0x20, 0x33, 0x32, 0x29, 0x20, 0x25, 0x20
        /*00ad*/ 	.byte	0x34, 0x29, 0x20, 0x3d, 0x3d, 0x20, 0x28, 0x28, 0x28, 0x74, 0x6d, 0x65, 0x6d, 0x5f, 0x61, 0x64
        /*00bd*/ 	.byte	0x64, 0x72, 0x20, 0x3e, 0x3e, 0x20, 0x31, 0x36, 0x29, 0x20, 0x2f, 0x20, 0x33, 0x32, 0x29, 0x20
        /*00cd*/ 	.byte	0x25, 0x20, 0x34, 0x29, 0x00
	.type		__unnamed_1,@object
	.size		__unnamed_1,(__unnamed_2 - __unnamed_1)
__unnamed_1:
        /*00d2*/ 	.byte	0x61, 0x75, 0x74, 0x6f, 0x20, 0x63, 0x75, 0x74, 0x65, 0x3a, 0x3a, 0x61, 0x73, 0x5f, 0x70, 0x6f
        /* <DEDUP_REMOVED lines=24> */
        /*0262*/ 	.byte	0x3e, 0x3e, 0x3e, 0x5d, 0x00
	.type		__unnamed_2,@object
	.size		__unnamed_2,(.L_2 - __unnamed_2)
__unnamed_2:
        /* <DEDUP_REMOVED lines=46> */
.L_2:


//--------------------- .nv.shared._ZN7cutlass13device_kernelINS_4gemm6kernel13GemmUniversalIN4cute5tupleIJiiiiEEENS1_10collective13CollectiveMmaINS1_35MainloopSm100TmaUmmaWarpSpecializedILi8ELi2ELi4ENS5_IJNS4_1CILi2EEESB_NSA_ILi1EEEEEEEENS5_IJNSA_ILi64EEENSA_ILi128EEESF_EEENS_6half_tENS5_IJlSC_lEEESI_SJ_NS4_8TiledMMAINS4_8MMA_AtomIJNS4_20SM100_MMA_F16BF16_SSISI_SI_fLi64ELi128ELNS4_4UMMA5MajorE0ELSO_0ELNSN_7ScaleInE0ELSP_0EEEEEENS4_6LayoutINS5_IJSC_SC_SC_EEENS5_IJNSA_ILi0EEESU_SU_EEEEENS5_IJNS4_10UnderscoreESX_SX_EEEEENS4_23SM90_TMA_LOAD_MULTICASTENS4_14ComposedLayoutINS4_7SwizzleILi3ELi4ELi3EEENS4_18smem_ptr_flag_bitsILi16EEENSS_INS5_IJNSA_ILi8EEESF_EEENS5_IJSF_SC_EEEEEEEvNS4_8identityES10_S1A_vS1B_EENS_8epilogue10collective18CollectiveEpilogueINS1D_23Sm100TmaWarpSpecializedILi4ELi2ELi16ELb1ELb0EEEJSH_NS5_IJNSS_ISF_SC_EENSS_INSA_ILi32EEESC_EEEEESI_SJ_SI_SJ_NS1D_6fusion15FusionCallbacksIS1H_NS1M_17LinearCombinationISI_fSI_fLNS_15FloatRoundStyleE2EEESH_S1L_JEEENS4_5SM1004TMEM4LOAD26SM100_TMEM_LOAD_16dp256b4xENS4_13SM90_TMA_LOADENS11_INS12_ILi2ELi4ELi3EEES15_NSS_INS5_IJS16_S1J_EEENS5_IJS1J_SC_EEEEEEENS4_17SM75_U32x4_LDSM_NENS4_14SM90_TMA_STOREES21_NS4_17SM90_U32x4_STSM_NENS4_39AutoVectorizingCopyWithAssumedAlignmentILi128EEEEEEvvEEEEvNT_6ParamsE --------------------------
	.section	.nv.shared._ZN7cutlass13device_kernelINS_4gemm6kernel13GemmUniversalIN4cute5tupleIJiiiiEEENS1_10collective13CollectiveMmaINS1_35MainloopSm100TmaUmmaWarpSpecializedILi8ELi2ELi4ENS5_IJNS4_1CILi2EEESB_NSA_ILi1EEEEEEEENS5_IJNSA_ILi64EEENSA_ILi128EEESF_EEENS_6half_tENS5_IJlSC_lEEESI_SJ_NS4_8TiledMMAINS4_8MMA_AtomIJNS4_20SM100_MMA_F16BF16_SSISI_SI_fLi64ELi128ELNS4_4UMMA5MajorE0ELSO_0ELNSN_7ScaleInE0ELSP_0EEEEEENS4_6LayoutINS5_IJSC_SC_SC_EEENS5_IJNSA_ILi0EEESU_SU_EEEEENS5_IJNS4_10UnderscoreESX_SX_EEEEENS4_23SM90_TMA_LOAD_MULTICASTENS4_14ComposedLayoutINS4_7SwizzleILi3ELi4ELi3EEENS4_18smem_ptr_flag_bitsILi16EEENSS_INS5_IJNSA_ILi8EEESF_EEENS5_IJSF_SC_EEEEEEEvNS4_8identityES10_S1A_vS1B_EENS_8epilogue10collective18CollectiveEpilogueINS1D_23Sm100TmaWarpSpecializedILi4ELi2ELi16ELb1ELb0EEEJSH_NS5_IJNSS_ISF_SC_EENSS_INSA_ILi32EEESC_EEEEESI_SJ_SI_SJ_NS1D_6fusion15FusionCallbacksIS1H_NS1M_17LinearCombinationISI_fSI_fLNS_15FloatRoundStyleE2EEESH_S1L_JEEENS4_5SM1004TMEM4LOAD26SM100_TMEM_LOAD_16dp256b4xENS4_13SM90_TMA_LOADENS11_INS12_ILi2ELi4ELi3EEES15_NSS_INS5_IJS16_S1J_EEENS5_IJS1J_SC_EEEEEEENS4_17SM75_U32x4_LDSM_NENS4_14SM90_TMA_STOREES21_NS4_17SM90_U32x4_STSM_NENS4_39AutoVectorizingCopyWithAssumedAlignmentILi128EEEEEEvvEEEEvNT_6ParamsE,"aw",@nobits
	.sectionflags	@""
	.align	16
	.zero		1024


//--------------------- .nv.shared.reserved.0     --------------------------
	.section	.nv.shared.reserved.0,"aw",@nobits
	.weak		__nv_reservedSMEM_offset_0_alias
	.size		__nv_reservedSMEM_offset_0_alias, 0, 64
	.other		__nv_reservedSMEM_offset_0_alias,@"STO_CUDA_RESERVED_SHARED STV_DEFAULT"
__nv_reservedSMEM_offset_0_alias:
	.zero		0
.nv.shared.reserved.0:
	.zero		64
	.weak		__nv_reservedSMEM_tcgen05_partition
	.type		__nv_reservedSMEM_tcgen05_partition,@object
	.size		__nv_reservedSMEM_tcgen05_partition,(.L_0 - __nv_reservedSMEM_tcgen05_partition)
__nv_reservedSMEM_tcgen05_partition:
	.zero		32
.L_0:


//--------------------- .nv.global                --------------------------
	.section	.nv.global,"aw",@nobits
.nv.global:
	.type		_ZN40_INTERNAL_0bbf8ec5_4_k_cu_60ce5ebc_263724cute1_E,@object
	.size		_ZN40_INTERNAL_0bbf8ec5_4_k_cu_60ce5ebc_263724cute1_E,(_ZN40_INTERNAL_0bbf8ec5_4_k_cu_60ce5ebc_263724cuda3std3__45__cpo6cbeginE - _ZN40_INTERNAL_0bbf8ec5_4_k_cu_60ce5ebc_263724cute1_E)
_ZN40_INTERNAL_0bbf8ec5_4_k_cu_60ce5ebc_263724cute1_E:
	.zero		1
	.type		_ZN40_INTERNAL_0bbf8ec5_4_k_cu_60ce5ebc_263724cuda3std3__45__cpo6cbeginE,@object
	.size		_ZN40_INTERNAL_0bbf8ec5_4_k_cu_60ce5ebc_263724cuda3std3__45__cpo6cbeginE,(_ZN40_INTERNAL_0bbf8ec5_4_k_cu_60ce5ebc_263724cuda3std3__48in_placeE - _ZN40_INTERNAL_0bbf8ec5_4_k_cu_60ce5ebc_263724cuda3std3__45__cpo6cbeginE)
_ZN40_INTERNAL_0bbf8ec5_4_k_cu_60ce5ebc_263724cuda3std3__45__cpo6cbeginE:
	.zero		1
	.type		_ZN40_INTERNAL_0bbf8ec5_4_k_cu_60ce5ebc_263724cuda3std3__48in_placeE,@object
	.size		_ZN40_INTERNAL_0bbf8ec5_4_k_cu_60ce5ebc_263724cuda3std3__48in_placeE,(_ZN40_INTERNAL_0bbf8ec5_4_k_cu_60ce5ebc_263724cuda3std6ranges3__45__cpo9iter_moveE - _ZN40_INTERNAL_0bbf8ec5_4_k_cu_60ce5ebc_263724cuda3std3__48in_placeE)
_ZN40_INTERNAL_0bbf8ec5_4_k_cu_60ce5ebc_263724cuda3std3__48in_placeE:
	.zero		1
	.type		_ZN40_INTERNAL_0bbf8ec5_4_k_cu_60ce5ebc_263724cuda3std6ranges3__45__cpo9iter_moveE,@object
	.size		_ZN40_INTERNAL_0bbf8ec5_4_k_cu_60ce5ebc_263724cuda3std6ranges3__45__cpo9iter_moveE,(_ZN40_INTERNAL_0bbf8ec5_4_k_cu_60ce5ebc_263724cuda3std3__45__cpo5beginE - _ZN40_INTERNAL_0bbf8ec5_4_k_cu_60ce5ebc_263724cuda3std6ranges3__45__cpo9iter_moveE)
_ZN40_INTERNAL_0bbf8ec5_4_k_cu_60ce5ebc_263724cuda3std6ranges3__45__cpo9iter_moveE:
	.zero		1
	.type		_ZN40_INTERNAL_0bbf8ec5_4_k_cu_60ce5ebc_263724cuda3std3__45__cpo5beginE,@object
	.size		_ZN40_INTERNAL_0bbf8ec5_4_k_cu_60ce5ebc_263724cuda3std3__45__cpo5beginE,(_ZN40_INTERNAL_0bbf8ec5_4_k_cu_60ce5ebc_263724cuda3std3__442_GLOBAL__N__0bbf8ec5_4_k_cu_60ce5ebc_263726ignoreE - _ZN40_INTERNAL_0bbf8ec5_4_k_cu_60ce5ebc_263724cuda3std3__45__cpo5beginE)
_ZN40_INTERNAL_0bbf8ec5_4_k_cu_60ce5ebc_263724cuda3std3__45__cpo5beginE:
	.zero		1
	.type		_ZN40_INTERNAL_0bbf8ec5_4_k_cu_60ce5ebc_263724cuda3std3__442_GLOBAL__N__0bbf8ec5_4_k_cu_60ce5ebc_263726ignoreE,@object
	.size		_ZN40_INTERNAL_0bbf8ec5_4_k_cu_60ce5ebc_263724cuda3std3__442_GLOBAL__N__0bbf8ec5_4_k_cu_60ce5ebc_263726ignoreE,(_ZN40_INTERNAL_0bbf8ec5_4_k_cu_60ce5ebc_263724cute7productE - _ZN40_INTERNAL_0bbf8ec5_4_k_cu_60ce5ebc_263724cuda3std3__442_GLOBAL__N__0bbf8ec5_4_k_cu_60ce5ebc_263726ignoreE)
_ZN40_INTERNAL_0bbf8ec5_4_k_cu_60ce5ebc_263724cuda3std3__442_GLOBAL__N__0bbf8ec5_4_k_cu_60ce5ebc_263726ignoreE:
	.zero		1
	.type		_ZN40_INTERNAL_0bbf8ec5_4_k_cu_60ce5ebc_263724cute7productE,@object
	.size		_ZN40_INTERNAL_0bbf8ec5_4_k_cu_60ce5ebc_263724cute7productE,(_ZN40_INTERNAL_0bbf8ec5_4_k_cu_60ce5ebc_263724cuda3std3__45__cpo3endE - _ZN40_INTERNAL_0bbf8ec5_4_k_cu_60ce5ebc_263724cute7productE)
_ZN40_INTERNAL_0bbf8ec5_4_k_cu_60ce5ebc_263724cute7productE:
	.zero		1
	.type		_ZN40_INTERNAL_0bbf8ec5_4_k_cu_60ce5ebc_263724cuda3std3__45__cpo3endE,@object
	.size		_ZN40_INTERNAL_0bbf8ec5_4_k_cu_60ce5ebc_263724cuda3std3__45__cpo3endE,(_ZN40_INTERNAL_0bbf8ec5_4_k_cu_60ce5ebc_263724cuda3std3__419piecewise_constructE - _ZN40_INTERNAL_0bbf8ec5_4_k_cu_60ce5ebc_263724cuda3std3__45__cpo3endE)
_ZN40_INTERNAL_0bbf8ec5_4_k_cu_60ce5ebc_263724cuda3std3__45__cpo3endE:
	.zero		1
	.type		_ZN40_INTERNAL_0bbf8ec5_4_k_cu_60ce5ebc_263724cuda3std3__419piecewise_constructE,@object
	.size		_ZN40_INTERNAL_0bbf8ec5_4_k_cu_60ce5ebc_263724cuda3std3__419piecewise_constructE,(_ZN40_INTERNAL_0bbf8ec5_4_k_cu_60ce5ebc_263724cuda3std3__45__cpo4cendE - _ZN40_INTERNAL_0bbf8ec5_4_k_cu_60ce5ebc_263724cuda3std3__419piecewise_constructE)
_ZN40_INTERNAL_0bbf8ec5_4_k_cu_60ce5ebc_263724cuda3std3__419piecewise_constructE:
	.zero		1
	.type		_ZN40_INTERNAL_0bbf8ec5_4_k_cu_60ce5ebc_263724cuda3std3__45__cpo4cendE,@object
	.size		_ZN40_INTERNAL_0bbf8ec5_4_k_cu_60ce5ebc_263724cuda3std3__45__cpo4cendE,(_ZN40_INTERNAL_0bbf8ec5_4_k_cu_60ce5ebc_263724cuda3std6ranges3__45__cpo4swapE - _ZN40_INTERNAL_0bbf8ec5_4_k_cu_60ce5ebc_263724cuda3std3__45__cpo4cendE)
_ZN40_INTERNAL_0bbf8ec5_4_k_cu_60ce5ebc_263724cuda3std3__45__cpo4cendE:
	.zero		1
	.type		_ZN40_INTERNAL_0bbf8ec5_4_k_cu_60ce5ebc_263724cuda3std6ranges3__45__cpo4swapE,@object
	.size		_ZN40_INTERNAL_0bbf8ec5_4_k_cu_60ce5ebc_263724cuda3std6ranges3__45__cpo4swapE,(.L_10 - _ZN40_INTERNAL_0bbf8ec5_4_k_cu_60ce5ebc_263724cuda3std6ranges3__45__cpo4swapE)
_ZN40_INTERNAL_0bbf8ec5_4_k_cu_60ce5ebc_263724cuda3std6ranges3__45__cpo4swapE:
	.zero		1
.L_10:


//--------------------- .nv.constant0._ZN7cutlass13device_kernelINS_4gemm6kernel13GemmUniversalIN4cute5tupleIJiiiiEEENS1_10collective13CollectiveMmaINS1_35MainloopSm100TmaUmmaWarpSpecializedILi8ELi2ELi4ENS5_IJNS4_1CILi2EEESB_NSA_ILi1EEEEEEEENS5_IJNSA_ILi64EEENSA_ILi128EEESF_EEENS_6half_tENS5_IJlSC_lEEESI_SJ_NS4_8TiledMMAINS4_8MMA_AtomIJNS4_20SM100_MMA_F16BF16_SSISI_SI_fLi64ELi128ELNS4_4UMMA5MajorE0ELSO_0ELNSN_7ScaleInE0ELSP_0EEEEEENS4_6LayoutINS5_IJSC_SC_SC_EEENS5_IJNSA_ILi0EEESU_SU_EEEEENS5_IJNS4_10UnderscoreESX_SX_EEEEENS4_23SM90_TMA_LOAD_MULTICASTENS4_14ComposedLayoutINS4_7SwizzleILi3ELi4ELi3EEENS4_18smem_ptr_flag_bitsILi16EEENSS_INS5_IJNSA_ILi8EEESF_EEENS5_IJSF_SC_EEEEEEEvNS4_8identityES10_S1A_vS1B_EENS_8epilogue10collective18CollectiveEpilogueINS1D_23Sm100TmaWarpSpecializedILi4ELi2ELi16ELb1ELb0EEEJSH_NS5_IJNSS_ISF_SC_EENSS_INSA_ILi32EEESC_EEEEESI_SJ_SI_SJ_NS1D_6fusion15FusionCallbacksIS1H_NS1M_17LinearCombinationISI_fSI_fLNS_15FloatRoundStyleE2EEESH_S1L_JEEENS4_5SM1004TMEM4LOAD26SM100_TMEM_LOAD_16dp256b4xENS4_13SM90_TMA_LOADENS11_INS12_ILi2ELi4ELi3EEES15_NSS_INS5_IJS16_S1J_EEENS5_IJS1J_SC_EEEEEEENS4_17SM75_U32x4_LDSM_NENS4_14SM90_TMA_STOREES21_NS4_17SM90_U32x4_STSM_NENS4_39AutoVectorizingCopyWithAssumedAlignmentILi128EEEEEEvvEEEEvNT_6ParamsE --------------------------
	.section	.nv.constant0._ZN7cutlass13device_kernelINS_4gemm6kernel13GemmUniversalIN4cute5tupleIJiiiiEEENS1_10collective13CollectiveMmaINS1_35MainloopSm100TmaUmmaWarpSpecializedILi8ELi2ELi4ENS5_IJNS4_1CILi2EEESB_NSA_ILi1EEEEEEEENS5_IJNSA_ILi64EEENSA_ILi128EEESF_EEENS_6half_tENS5_IJlSC_lEEESI_SJ_NS4_8TiledMMAINS4_8MMA_AtomIJNS4_20SM100_MMA_F16BF16_SSISI_SI_fLi64ELi128ELNS4_4UMMA5MajorE0ELSO_0ELNSN_7ScaleInE0ELSP_0EEEEEENS4_6LayoutINS5_IJSC_SC_SC_EEENS5_IJNSA_ILi0EEESU_SU_EEEEENS5_IJNS4_10UnderscoreESX_SX_EEEEENS4_23SM90_TMA_LOAD_MULTICASTENS4_14ComposedLayoutINS4_7SwizzleILi3ELi4ELi3EEENS4_18smem_ptr_flag_bitsILi16EEENSS_INS5_IJNSA_ILi8EEESF_EEENS5_IJSF_SC_EEEEEEEvNS4_8identityES10_S1A_vS1B_EENS_8epilogue10collective18CollectiveEpilogueINS1D_23Sm100TmaWarpSpecializedILi4ELi2ELi16ELb1ELb0EEEJSH_NS5_IJNSS_ISF_SC_EENSS_INSA_ILi32EEESC_EEEEESI_SJ_SI_SJ_NS1D_6fusion15FusionCallbacksIS1H_NS1M_17LinearCombinationISI_fSI_fLNS_15FloatRoundStyleE2EEESH_S1L_JEEENS4_5SM1004TMEM4LOAD26SM100_TMEM_LOAD_16dp256b4xENS4_13SM90_TMA_LOADENS11_INS12_ILi2ELi4ELi3EEES15_NSS_INS5_IJS16_S1J_EEENS5_IJS1J_SC_EEEEEEENS4_17SM75_U32x4_LDSM_NENS4_14SM90_TMA_STOREES21_NS4_17SM90_U32x4_STSM_NENS4_39AutoVectorizingCopyWithAssumedAlignmentILi128EEEEEEvvEEEEvNT_6ParamsE,"a",@progbits
	.sectionflags	@""
	.align	4
.nv.constant0._ZN7cutlass13device_kernelINS_4gemm6kernel13GemmUniversalIN4cute5tupleIJiiiiEEENS1_10collective13CollectiveMmaINS1_35MainloopSm100TmaUmmaWarpSpecializedILi8ELi2ELi4ENS5_IJNS4_1CILi2EEESB_NSA_ILi1EEEEEEEENS5_IJNSA_ILi64EEENSA_ILi128EEESF_EEENS_6half_tENS5_IJlSC_lEEESI_SJ_NS4_8TiledMMAINS4_8MMA_AtomIJNS4_20SM100_MMA_F16BF16_SSISI_SI_fLi64ELi128ELNS4_4UMMA5MajorE0ELSO_0ELNSN_7ScaleInE0ELSP_0EEEEEENS4_6LayoutINS5_IJSC_SC_SC_EEENS5_IJNSA_ILi0EEESU_SU_EEEEENS5_IJNS4_10UnderscoreESX_SX_EEEEENS4_23SM90_TMA_LOAD_MULTICASTENS4_14ComposedLayoutINS4_7SwizzleILi3ELi4ELi3EEENS4_18smem_ptr_flag_bitsILi16EEENSS_INS5_IJNSA_ILi8EEESF_EEENS5_IJSF_SC_EEEEEEEvNS4_8identityES10_S1A_vS1B_EENS_8epilogue10collective18CollectiveEpilogueINS1D_23Sm100TmaWarpSpecializedILi4ELi2ELi16ELb1ELb0EEEJSH_NS5_IJNSS_ISF_SC_EENSS_INSA_ILi32EEESC_EEEEESI_SJ_SI_SJ_NS1D_6fusion15FusionCallbacksIS1H_NS1M_17LinearCombinationISI_fSI_fLNS_15FloatRoundStyleE2EEESH_S1L_JEEENS4_5SM1004TMEM4LOAD26SM100_TMEM_LOAD_16dp256b4xENS4_13SM90_TMA_LOADENS11_INS12_ILi2ELi4ELi3EEES15_NSS_INS5_IJS16_S1J_EEENS5_IJS1J_SC_EEEEEEENS4_17SM75_U32x4_LDSM_NENS4_14SM90_TMA_STOREES21_NS4_17SM90_U32x4_STSM_NENS4_39AutoVectorizingCopyWithAssumedAlignmentILi128EEEEEEvvEEEEvNT_6ParamsE:
	.zero		2944


//--------------------- SYMBOLS --------------------------

	.type		.nv.reservedSmem.offset0,@object
	.size		.nv.reservedSmem.offset0,0x4
	.type		.nv.reservedSmem.cap,@object
	.size		.nv.reservedSmem.cap,0x4
	.type		__assertfail,@function
